//
// Generated by NVIDIA NVVM Compiler
//
// Compiler Build ID: CL-36424714
// Cuda compilation tools, release 13.0, V13.0.88
// Based on NVVM 20.0.0
//

.version 9.0
.target sm_100
.address_size 64

	// .globl	_Z10calculateBPdS_S_S_iiddddd

.visible .entry _Z10calculateBPdS_S_S_iiddddd(
	.param .u64 .ptr .align 1 _Z10calculateBPdS_S_S_iiddddd_param_0,
	.param .u64 .ptr .align 1 _Z10calculateBPdS_S_S_iiddddd_param_1,
	.param .u64 .ptr .align 1 _Z10calculateBPdS_S_S_iiddddd_param_2,
	.param .u64 .ptr .align 1 _Z10calculateBPdS_S_S_iiddddd_param_3,
	.param .u32 _Z10calculateBPdS_S_S_iiddddd_param_4,
	.param .u32 _Z10calculateBPdS_S_S_iiddddd_param_5,
	.param .f64 _Z10calculateBPdS_S_S_iiddddd_param_6,
	.param .f64 _Z10calculateBPdS_S_S_iiddddd_param_7,
	.param .f64 _Z10calculateBPdS_S_S_iiddddd_param_8,
	.param .f64 _Z10calculateBPdS_S_S_iiddddd_param_9,
	.param .f64 _Z10calculateBPdS_S_S_iiddddd_param_10
)
{
	.reg .pred 	%p<8>;
	.reg .b32 	%r<20>;
	.reg .b64 	%rd<21>;
	.reg .b64 	%fd<36>;

	ld.param.u32 	%r4, [_Z10calculateBPdS_S_S_iiddddd_param_4];
	ld.param.u32 	%r5, [_Z10calculateBPdS_S_S_iiddddd_param_5];
	ld.param.f64 	%fd1, [_Z10calculateBPdS_S_S_iiddddd_param_6];
	ld.param.f64 	%fd4, [_Z10calculateBPdS_S_S_iiddddd_param_9];
	mov.u32 	%r7, %tid.x;
	mov.u32 	%r8, %ctaid.x;
	mov.u32 	%r9, %ntid.x;
	mad.lo.s32 	%r10, %r8, %r9, %r7;
	mov.u32 	%r11, %tid.y;
	mov.u32 	%r12, %ctaid.y;
	mov.u32 	%r13, %ntid.y;
	mad.lo.s32 	%r14, %r12, %r13, %r11;
	setp.lt.s32 	%p1, %r10, 1;
	add.s32 	%r15, %r4, -1;
	setp.ge.s32 	%p2, %r10, %r15;
	or.pred  	%p3, %p1, %p2;
	setp.eq.s32 	%p4, %r14, 0;
	or.pred  	%p5, %p4, %p3;
	add.s32 	%r16, %r5, -1;
	setp.ge.s32 	%p6, %r14, %r16;
	or.pred  	%p7, %p5, %p6;
	@%p7 bra 	$L__BB0_2;
	ld.param.f64 	%fd35, [_Z10calculateBPdS_S_S_iiddddd_param_8];
	ld.param.f64 	%fd34, [_Z10calculateBPdS_S_S_iiddddd_param_7];
	ld.param.u64 	%rd20, [_Z10calculateBPdS_S_S_iiddddd_param_3];
	ld.param.u64 	%rd19, [_Z10calculateBPdS_S_S_iiddddd_param_1];
	ld.param.u64 	%rd18, [_Z10calculateBPdS_S_S_iiddddd_param_0];
	cvta.to.global.u64 	%rd4, %rd18;
	cvta.to.global.u64 	%rd5, %rd19;
	cvta.to.global.u64 	%rd6, %rd20;
	mad.lo.s32 	%r17, %r4, %r14, %r10;
	rcp.rn.f64 	%fd5, %fd35;
	mul.wide.s32 	%rd7, %r17, 8;
	add.s64 	%rd8, %rd4, %rd7;
	ld.global.f64 	%fd6, [%rd8+8];
	ld.global.f64 	%fd7, [%rd8+-8];
	sub.f64 	%fd8, %fd6, %fd7;
	add.f64 	%fd9, %fd1, %fd1;
	div.rn.f64 	%fd10, %fd8, %fd9;
	add.s32 	%r18, %r17, %r4;
	mul.wide.s32 	%rd9, %r18, 8;
	add.s64 	%rd10, %rd5, %rd9;
	ld.global.f64 	%fd11, [%rd10];
	sub.s32 	%r19, %r17, %r4;
	mul.wide.s32 	%rd11, %r19, 8;
	add.s64 	%rd12, %rd5, %rd11;
	ld.global.f64 	%fd12, [%rd12];
	sub.f64 	%fd13, %fd11, %fd12;
	add.f64 	%fd14, %fd34, %fd34;
	div.rn.f64 	%fd15, %fd13, %fd14;
	add.f64 	%fd16, %fd10, %fd15;
	mul.f64 	%fd17, %fd5, %fd16;
	mul.f64 	%fd18, %fd10, %fd10;
	sub.f64 	%fd19, %fd17, %fd18;
	mul.wide.s32 	%rd13, %r4, 8;
	add.s64 	%rd14, %rd8, %rd13;
	ld.global.f64 	%fd20, [%rd14];
	add.s64 	%rd15, %rd4, %rd11;
	ld.global.f64 	%fd21, [%rd15];
	sub.f64 	%fd22, %fd20, %fd21;
	div.rn.f64 	%fd23, %fd22, %fd14;
	add.f64 	%fd24, %fd23, %fd23;
	add.s64 	%rd16, %rd12, %rd13;
	ld.global.f64 	%fd25, [%rd16+8];
	ld.global.f64 	%fd26, [%rd16+-8];
	sub.f64 	%fd27, %fd25, %fd26;
	div.rn.f64 	%fd28, %fd27, %fd9;
	mul.f64 	%fd29, %fd24, %fd28;
	sub.f64 	%fd30, %fd19, %fd29;
	mul.f64 	%fd31, %fd15, %fd15;
	sub.f64 	%fd32, %fd30, %fd31;
	mul.f64 	%fd33, %fd4, %fd32;
	add.s64 	%rd17, %rd6, %rd7;
	st.global.f64 	[%rd17], %fd33;
$L__BB0_2:
	ret;

}
	// .globl	_Z10calculatePPdS_S_ddii
.visible .entry _Z10calculatePPdS_S_ddii(
	.param .u64 .ptr .align 1 _Z10calculatePPdS_S_ddii_param_0,
	.param .u64 .ptr .align 1 _Z10calculatePPdS_S_ddii_param_1,
	.param .u64 .ptr .align 1 _Z10calculatePPdS_S_ddii_param_2,
	.param .f64 _Z10calculatePPdS_S_ddii_param_3,
	.param .f64 _Z10calculatePPdS_S_ddii_param_4,
	.param .u32 _Z10calculatePPdS_S_ddii_param_5,
	.param .u32 _Z10calculatePPdS_S_ddii_param_6
)
{
	.reg .pred 	%p<8>;
	.reg .b32 	%r<19>;
	.reg .b64 	%rd<15>;
	.reg .b64 	%fd<22>;

	ld.param.u64 	%rd1, [_Z10calculatePPdS_S_ddii_param_0];
	ld.param.u64 	%rd2, [_Z10calculatePPdS_S_ddii_param_1];
	ld.param.u64 	%rd3, [_Z10calculatePPdS_S_ddii_param_2];
	ld.param.f64 	%fd1, [_Z10calculatePPdS_S_ddii_param_3];
	ld.param.f64 	%fd2, [_Z10calculatePPdS_S_ddii_param_4];
	ld.param.u32 	%r4, [_Z10calculatePPdS_S_ddii_param_5];
	ld.param.u32 	%r5, [_Z10calculatePPdS_S_ddii_param_6];
	mov.u32 	%r7, %ctaid.x;
	mov.u32 	%r8, %ntid.x;
	mov.u32 	%r9, %tid.x;
	mad.lo.s32 	%r10, %r7, %r8, %r9;
	mov.u32 	%r11, %ctaid.y;
	mov.u32 	%r12, %ntid.y;
	mov.u32 	%r13, %tid.y;
	mad.lo.s32 	%r14, %r11, %r12, %r13;
	setp.lt.s32 	%p1, %r10, 1;
	add.s32 	%r15, %r4, -1;
	setp.ge.s32 	%p2, %r10, %r15;
	or.pred  	%p3, %p1, %p2;
	setp.eq.s32 	%p4, %r14, 0;
	or.pred  	%p5, %p4, %p3;
	add.s32 	%r16, %r5, -1;
	setp.ge.s32 	%p6, %r14, %r16;
	or.pred  	%p7, %p5, %p6;
	@%p7 bra 	$L__BB1_2;
	cvta.to.global.u64 	%rd4, %rd2;
	cvta.to.global.u64 	%rd5, %rd3;
	cvta.to.global.u64 	%rd6, %rd1;
	mad.lo.s32 	%r17, %r4, %r14, %r10;
	mul.f64 	%fd3, %fd2, %fd2;
	mul.wide.s32 	%rd7, %r17, 8;
	add.s64 	%rd8, %rd4, %rd7;
	ld.global.f64 	%fd4, [%rd8+8];
	ld.global.f64 	%fd5, [%rd8+-8];
	add.f64 	%fd6, %fd4, %fd5;
	mul.f64 	%fd7, %fd1, %fd1;
	mul.wide.s32 	%rd9, %r4, 8;
	add.s64 	%rd10, %rd8, %rd9;
	ld.global.f64 	%fd8, [%rd10];
	sub.s32 	%r18, %r17, %r4;
	mul.wide.s32 	%rd11, %r18, 8;
	add.s64 	%rd12, %rd4, %rd11;
	ld.global.f64 	%fd9, [%rd12];
	add.f64 	%fd10, %fd8, %fd9;
	mul.f64 	%fd11, %fd7, %fd10;
	fma.rn.f64 	%fd12, %fd3, %fd6, %fd11;
	add.s64 	%rd13, %rd5, %rd7;
	ld.global.f64 	%fd13, [%rd13];
	mul.f64 	%fd14, %fd1, %fd13;
	mul.f64 	%fd15, %fd1, %fd14;
	mul.f64 	%fd16, %fd2, %fd15;
	mul.f64 	%fd17, %fd2, %fd16;
	sub.f64 	%fd18, %fd12, %fd17;
	add.f64 	%fd19, %fd7, %fd3;
	add.f64 	%fd20, %fd19, %fd19;
	div.rn.f64 	%fd21, %fd18, %fd20;
	add.s64 	%rd14, %rd6, %rd7;
	st.global.f64 	[%rd14], %fd21;
$L__BB1_2:
	ret;

}
	// .globl	_Z15updateBoundaryPPdii
.visible .entry _Z15updateBoundaryPPdii(
	.param .u64 .ptr .align 1 _Z15updateBoundaryPPdii_param_0,
	.param .u32 _Z15updateBoundaryPPdii_param_1,
	.param .u32 _Z15updateBoundaryPPdii_param_2
)
{
	.reg .pred 	%p<3>;
	.reg .b32 	%r<15>;
	.reg .b64 	%rd<17>;
	.reg .b64 	%fd<4>;

	ld.param.u64 	%rd2, [_Z15updateBoundaryPPdii_param_0];
	ld.param.u32 	%r3, [_Z15updateBoundaryPPdii_param_1];
	ld.param.u32 	%r4, [_Z15updateBoundaryPPdii_param_2];
	cvta.to.global.u64 	%rd1, %rd2;
	mov.u32 	%r5, %ctaid.x;
	mov.u32 	%r6, %ntid.x;
	mov.u32 	%r7, %tid.x;
	mad.lo.s32 	%r1, %r5, %r6, %r7;
	mov.u32 	%r8, %ctaid.y;
	mov.u32 	%r9, %ntid.y;
	mov.u32 	%r10, %tid.y;
	mad.lo.s32 	%r2, %r8, %r9, %r10;
	setp.ge.s32 	%p1, %r2, %r4;
	@%p1 bra 	$L__BB2_2;
	mul.lo.s32 	%r11, %r3, %r2;
	cvt.s64.s32 	%rd3, %r11;
	cvt.s64.s32 	%rd4, %r3;
	add.s64 	%rd5, %rd4, %rd3;
	shl.b64 	%rd6, %rd5, 3;
	add.s64 	%rd7, %rd1, %rd6;
	ld.global.f64 	%fd1, [%rd7+-16];
	st.global.f64 	[%rd7+-8], %fd1;
	mul.wide.s32 	%rd8, %r11, 8;
	add.s64 	%rd9, %rd1, %rd8;
	ld.global.f64 	%fd2, [%rd9+8];
	st.global.f64 	[%rd9], %fd2;
$L__BB2_2:
	setp.ge.s32 	%p2, %r1, %r3;
	@%p2 bra 	$L__BB2_4;
	add.s32 	%r12, %r3, %r1;
	mul.wide.s32 	%rd10, %r12, 8;
	add.s64 	%rd11, %rd1, %rd10;
	ld.global.f64 	%fd3, [%rd11];
	mul.wide.s32 	%rd12, %r1, 8;
	add.s64 	%rd13, %rd1, %rd12;
	st.global.f64 	[%rd13], %fd3;
	add.s32 	%r13, %r4, -1;
	mul.lo.s32 	%r14, %r13, %r3;
	mul.wide.s32 	%rd14, %r14, 8;
	add.s64 	%rd15, %rd13, %rd14;
	mov.b64 	%rd16, 0;
	st.global.u64 	[%rd15], %rd16;
$L__BB2_4:
	ret;

}
	// .globl	_Z11calculateUVPdS_S_S_S_iiddddd
.visible .entry _Z11calculateUVPdS_S_S_S_iiddddd(
	.param .u64 .ptr .align 1 _Z11calculateUVPdS_S_S_S_iiddddd_param_0,
	.param .u64 .ptr .align 1 _Z11calculateUVPdS_S_S_S_iiddddd_param_1,
	.param .u64 .ptr .align 1 _Z11calculateUVPdS_S_S_S_iiddddd_param_2,
	.param .u64 .ptr .align 1 _Z11calculateUVPdS_S_S_S_iiddddd_param_3,
	.param .u64 .ptr .align 1 _Z11calculateUVPdS_S_S_S_iiddddd_param_4,
	.param .u32 _Z11calculateUVPdS_S_S_S_iiddddd_param_5,
	.param .u32 _Z11calculateUVPdS_S_S_S_iiddddd_param_6,
	.param .f64 _Z11calculateUVPdS_S_S_S_iiddddd_param_7,
	.param .f64 _Z11calculateUVPdS_S_S_S_iiddddd_param_8,
	.param .f64 _Z11calculateUVPdS_S_S_S_iiddddd_param_9,
	.param .f64 _Z11calculateUVPdS_S_S_S_iiddddd_param_10,
	.param .f64 _Z11calculateUVPdS_S_S_S_iiddddd_param_11
)
{
	.reg .pred 	%p<8>;
	.reg .b32 	%r<19>;
	.reg .b64 	%rd<28>;
	.reg .b64 	%fd<69>;

	ld.param.u64 	%rd4, [_Z11calculateUVPdS_S_S_S_iiddddd_param_3];
	ld.param.u64 	%rd5, [_Z11calculateUVPdS_S_S_S_iiddddd_param_4];
	ld.param.u32 	%r4, [_Z11calculateUVPdS_S_S_S_iiddddd_param_5];
	ld.param.u32 	%r5, [_Z11calculateUVPdS_S_S_S_iiddddd_param_6];
	ld.param.f64 	%fd2, [_Z11calculateUVPdS_S_S_S_iiddddd_param_8];
	ld.param.f64 	%fd3, [_Z11calculateUVPdS_S_S_S_iiddddd_param_9];
	ld.param.f64 	%fd4, [_Z11calculateUVPdS_S_S_S_iiddddd_param_10];
	ld.param.f64 	%fd5, [_Z11calculateUVPdS_S_S_S_iiddddd_param_11];
	mov.u32 	%r7, %tid.x;
	mov.u32 	%r8, %ctaid.x;
	mov.u32 	%r9, %ntid.x;
	mad.lo.s32 	%r10, %r8, %r9, %r7;
	mov.u32 	%r11, %tid.y;
	mov.u32 	%r12, %ctaid.y;
	mov.u32 	%r13, %ntid.y;
	mad.lo.s32 	%r14, %r12, %r13, %r11;
	setp.lt.s32 	%p1, %r10, 1;
	add.s32 	%r15, %r4, -1;
	setp.ge.s32 	%p2, %r10, %r15;
	or.pred  	%p3, %p1, %p2;
	setp.eq.s32 	%p4, %r14, 0;
	or.pred  	%p5, %p4, %p3;
	add.s32 	%r16, %r5, -1;
	setp.ge.s32 	%p6, %r14, %r16;
	or.pred  	%p7, %p5, %p6;
	@%p7 bra 	$L__BB3_2;
	ld.param.f64 	%fd68, [_Z11calculateUVPdS_S_S_S_iiddddd_param_7];
	ld.param.u64 	%rd27, [_Z11calculateUVPdS_S_S_S_iiddddd_param_2];
	ld.param.u64 	%rd26, [_Z11calculateUVPdS_S_S_S_iiddddd_param_1];
	ld.param.u64 	%rd25, [_Z11calculateUVPdS_S_S_S_iiddddd_param_0];
	cvta.to.global.u64 	%rd6, %rd4;
	cvta.to.global.u64 	%rd7, %rd27;
	cvta.to.global.u64 	%rd8, %rd25;
	cvta.to.global.u64 	%rd9, %rd5;
	cvta.to.global.u64 	%rd10, %rd26;
	mad.lo.s32 	%r17, %r4, %r14, %r10;
	mul.wide.s32 	%rd11, %r17, 8;
	add.s64 	%rd12, %rd6, %rd11;
	ld.global.f64 	%fd6, [%rd12];
	mul.f64 	%fd7, %fd3, %fd6;
	div.rn.f64 	%fd8, %fd7, %fd68;
	ld.global.f64 	%fd9, [%rd12+-8];
	sub.f64 	%fd10, %fd6, %fd9;
	mul.f64 	%fd11, %fd8, %fd10;
	sub.f64 	%fd12, %fd6, %fd11;
	div.rn.f64 	%fd13, %fd7, %fd2;
	sub.s32 	%r18, %r17, %r4;
	mul.wide.s32 	%rd13, %r18, 8;
	add.s64 	%rd14, %rd6, %rd13;
	ld.global.f64 	%fd14, [%rd14];
	sub.f64 	%fd15, %fd6, %fd14;
	mul.f64 	%fd16, %fd13, %fd15;
	sub.f64 	%fd17, %fd12, %fd16;
	add.f64 	%fd18, %fd4, %fd4;
	mul.f64 	%fd19, %fd68, %fd18;
	div.rn.f64 	%fd20, %fd3, %fd19;
	add.s64 	%rd15, %rd7, %rd11;
	ld.global.f64 	%fd21, [%rd15+8];
	ld.global.f64 	%fd22, [%rd15+-8];
	sub.f64 	%fd23, %fd21, %fd22;
	mul.f64 	%fd24, %fd20, %fd23;
	sub.f64 	%fd25, %fd17, %fd24;
	mul.f64 	%fd26, %fd3, %fd5;
	mul.f64 	%fd27, %fd68, %fd68;
	div.rn.f64 	%fd28, %fd26, %fd27;
	ld.global.f64 	%fd29, [%rd12+8];
	add.f64 	%fd30, %fd6, %fd6;
	sub.f64 	%fd31, %fd29, %fd30;
	add.f64 	%fd32, %fd9, %fd31;
	fma.rn.f64 	%fd33, %fd28, %fd32, %fd25;
	mul.f64 	%fd34, %fd2, %fd2;
	div.rn.f64 	%fd35, %fd26, %fd34;
	mul.wide.s32 	%rd16, %r4, 8;
	add.s64 	%rd17, %rd12, %rd16;
	ld.global.f64 	%fd36, [%rd17];
	sub.f64 	%fd37, %fd36, %fd30;
	add.f64 	%fd38, %fd14, %fd37;
	fma.rn.f64 	%fd39, %fd35, %fd38, %fd33;
	add.s64 	%rd18, %rd8, %rd11;
	st.global.f64 	[%rd18], %fd39;
	add.s64 	%rd19, %rd9, %rd11;
	ld.global.f64 	%fd40, [%rd19];
	mul.f64 	%fd41, %fd3, %fd40;
	div.rn.f64 	%fd42, %fd41, %fd68;
	ld.global.f64 	%fd43, [%rd19+-8];
	sub.f64 	%fd44, %fd40, %fd43;
	mul.f64 	%fd45, %fd42, %fd44;
	sub.f64 	%fd46, %fd40, %fd45;
	div.rn.f64 	%fd47, %fd41, %fd2;
	add.s64 	%rd20, %rd9, %rd13;
	ld.global.f64 	%fd48, [%rd20];
	sub.f64 	%fd49, %fd40, %fd48;
	mul.f64 	%fd50, %fd47, %fd49;
	sub.f64 	%fd51, %fd46, %fd50;
	mul.f64 	%fd52, %fd2, %fd18;
	div.rn.f64 	%fd53, %fd3, %fd52;
	add.s64 	%rd21, %rd15, %rd16;
	ld.global.f64 	%fd54, [%rd21];
	add.s64 	%rd22, %rd7, %rd13;
	ld.global.f64 	%fd55, [%rd22];
	sub.f64 	%fd56, %fd54, %fd55;
	mul.f64 	%fd57, %fd53, %fd56;
	sub.f64 	%fd58, %fd51, %fd57;
	ld.global.f64 	%fd59, [%rd19+8];
	add.f64 	%fd60, %fd40, %fd40;
	sub.f64 	%fd61, %fd59, %fd60;
	add.f64 	%fd62, %fd43, %fd61;
	fma.rn.f64 	%fd63, %fd28, %fd62, %fd58;
	add.s64 	%rd23, %rd19, %rd16;
	ld.global.f64 	%fd64, [%rd23];
	sub.f64 	%fd65, %fd64, %fd60;
	add.f64 	%fd66, %fd48, %fd65;
	fma.rn.f64 	%fd67, %fd35, %fd66, %fd63;
	add.s64 	%rd24, %rd10, %rd11;
	st.global.f64 	[%rd24], %fd67;
$L__BB3_2:
	ret;

}
	// .globl	_Z16updateBoundaryUVPdS_ii
.visible .entry _Z16updateBoundaryUVPdS_ii(
	.param .u64 .ptr .align 1 _Z16updateBoundaryUVPdS_ii_param_0,
	.param .u64 .ptr .align 1 _Z16updateBoundaryUVPdS_ii_param_1,
	.param .u32 _Z16updateBoundaryUVPdS_ii_param_2,
	.param .u32 _Z16updateBoundaryUVPdS_ii_param_3
)
{
	.reg .pred 	%p<3>;
	.reg .b32 	%r<14>;
	.reg .b64 	%rd<20>;

	ld.param.u64 	%rd3, [_Z16updateBoundaryUVPdS_ii_param_0];
	ld.param.u64 	%rd4, [_Z16updateBoundaryUVPdS_ii_param_1];
	ld.param.u32 	%r3, [_Z16updateBoundaryUVPdS_ii_param_2];
	ld.param.u32 	%r4, [_Z16updateBoundaryUVPdS_ii_param_3];
	cvta.to.global.u64 	%rd1, %rd4;
	cvta.to.global.u64 	%rd2, %rd3;
	mov.u32 	%r5, %ctaid.x;
	mov.u32 	%r6, %ntid.x;
	mov.u32 	%r7, %tid.x;
	mad.lo.s32 	%r1, %r5, %r6, %r7;
	mov.u32 	%r8, %ctaid.y;
	mov.u32 	%r9, %ntid.y;
	mov.u32 	%r10, %tid.y;
	mad.lo.s32 	%r2, %r8, %r9, %r10;
	setp.ge.s32 	%p1, %r2, %r4;
	@%p1 bra 	$L__BB4_2;
	mul.lo.s32 	%r11, %r3, %r2;
	mul.wide.s32 	%rd5, %r11, 8;
	add.s64 	%rd6, %rd2, %rd5;
	mov.b64 	%rd7, 0;
	st.global.u64 	[%rd6], %rd7;
	mul.wide.s32 	%rd8, %r3, 8;
	add.s64 	%rd9, %rd6, %rd8;
	st.global.u64 	[%rd9+-8], %rd7;
	add.s64 	%rd10, %rd1, %rd5;
	st.global.u64 	[%rd10], %rd7;
	add.s64 	%rd11, %rd10, %rd8;
	st.global.u64 	[%rd11+-8], %rd7;
$L__BB4_2:
	setp.ge.s32 	%p2, %r1, %r3;
	@%p2 bra 	$L__BB4_4;
	mul.wide.s32 	%rd12, %r1, 8;
	add.s64 	%rd13, %rd2, %rd12;
	mov.b64 	%rd14, 0;
	st.global.u64 	[%rd13], %rd14;
	add.s32 	%r12, %r4, -1;
	mul.lo.s32 	%r13, %r12, %r3;
	mul.wide.s32 	%rd15, %r13, 8;
	add.s64 	%rd16, %rd13, %rd15;
	mov.b64 	%rd17, 4607182418800017408;
	st.global.u64 	[%rd16], %rd17;
	add.s64 	%rd18, %rd1, %rd12;
	st.global.u64 	[%rd18], %rd14;
	add.s64 	%rd19, %rd18, %rd15;
	st.global.u64 	[%rd19], %rd14;
$L__BB4_4:
	ret;

}


// ===== COMPILED SASS (sm_100) =====

	.target	sm_100

	.elftype	@"ET_EXEC"


//--------------------- .note.nv.tkinfo           --------------------------
	.section	.note.nv.tkinfo,"",@"SHT_NOTE"
	.sectionflags	@"SHF_NOTE_NV_TKINFO"
	.tkinfo
        /*0018*/ 	.word	0x00000002
        /*0030*/ 	.string	""
        /*0030*/ 	.string	"ptxas"
        /*0030*/ 	.string	"Cuda compilation tools, release 13.0, V13.0.88"
        /*0030*/ 	.string	"Build cuda_13.0.r13.0/compiler.36424714_0"
        /*0030*/ 	.string	"-arch sm_100 -m 64 "



//--------------------- .note.nv.cuinfo           --------------------------
	.section	.note.nv.cuinfo,"",@"SHT_NOTE"
	.sectionflags	@"SHF_NOTE_NV_CUINFO"
        /*0018*/ 	.short	0x0002
        /*001a*/ 	.short	0x0064
        /*001c*/ 	.short	0x0082
	.zero		2


//--------------------- .nv.info                  --------------------------
	.section	.nv.info,"",@"SHT_CUDA_INFO"
	.align	4


	//----- nvinfo : EIATTR_REGCOUNT
	.align		4
        /*0000*/ 	.byte	0x04, 0x2f
        /*0002*/ 	.short	(.L_1 - .L_0)
	.align		4
.L_0:
        /*0004*/ 	.word	index@(_Z10calculateBPdS_S_S_iiddddd)
        /*0008*/ 	.word	0x00000028


	//----- nvinfo : EIATTR_FRAME_SIZE
	.align		4
.L_1:
        /*000c*/ 	.byte	0x04, 0x11
        /*000e*/ 	.short	(.L_3 - .L_2)
	.align		4
.L_2:
        /*0010*/ 	.word	index@($__internal_3_$__cuda_sm20_div_rn_f64_full)
        /*0014*/ 	.word	0x00000000


	//----- nvinfo : EIATTR_FRAME_SIZE
	.align		4
.L_3:
        /*0018*/ 	.byte	0x04, 0x11
        /*001a*/ 	.short	(.L_5 - .L_4)
	.align		4
.L_4:
        /*001c*/ 	.word	index@($__internal_2_$__cuda_sm20_dblrcp_rn_slowpath_v3)
        /*0020*/ 	.word	0x00000000


	//----- nvinfo : EIATTR_FRAME_SIZE
	.align		4
.L_5:
        /*0024*/ 	.byte	0x04, 0x11
        /*0026*/ 	.short	(.L_7 - .L_6)
	.align		4
.L_6:
        /*0028*/ 	.word	index@(_Z10calculateBPdS_S_S_iiddddd)
        /*002c*/ 	.word	0x00000000


	//----- nvinfo : EIATTR_REGCOUNT
	.align		4
.L_7:
        /*0030*/ 	.byte	0x04, 0x2f
        /*0032*/ 	.short	(.L_9 - .L_8)
	.align		4
.L_8:
        /*0034*/ 	.word	index@(_Z10calculatePPdS_S_ddii)
        /*0038*/ 	.word	0x00000020


	//----- nvinfo : EIATTR_FRAME_SIZE
	.align		4
.L_9:
        /*003c*/ 	.byte	0x04, 0x11
        /*003e*/ 	.short	(.L_11 - .L_10)
	.align		4
.L_10:
        /*0040*/ 	.word	index@($__internal_1_$__cuda_sm20_div_rn_f64_full)
        /*0044*/ 	.word	0x00000000


	//----- nvinfo : EIATTR_FRAME_SIZE
	.align		4
.L_11:
        /*0048*/ 	.byte	0x04, 0x11
        /*004a*/ 	.short	(.L_13 - .L_12)
	.align		4
.L_12:
        /*004c*/ 	.word	index@(_Z10calculatePPdS_S_ddii)
        /*0050*/ 	.word	0x00000000


	//----- nvinfo : EIATTR_REGCOUNT
	.align		4
.L_13:
        /*0054*/ 	.byte	0x04, 0x2f
        /*0056*/ 	.short	(.L_15 - .L_14)
	.align		4
.L_14:
        /*0058*/ 	.word	index@(_Z15updateBoundaryPPdii)
        /*005c*/ 	.word	0x0000000e


	//----- nvinfo : EIATTR_FRAME_SIZE
	.align		4
.L_15:
        /*0060*/ 	.byte	0x04, 0x11
        /*0062*/ 	.short	(.L_17 - .L_16)
	.align		4
.L_16:
        /*0064*/ 	.word	index@(_Z15updateBoundaryPPdii)
        /*0068*/ 	.word	0x00000000


	//----- nvinfo : EIATTR_REGCOUNT
	.align		4
.L_17:
        /*006c*/ 	.byte	0x04, 0x2f
        /*006e*/ 	.short	(.L_19 - .L_18)
	.align		4
.L_18:
        /*0070*/ 	.word	index@(_Z11calculateUVPdS_S_S_S_iiddddd)
        /*0074*/ 	.word	0x0000002c


	//----- nvinfo : EIATTR_FRAME_SIZE
	.align		4
.L_19:
        /*0078*/ 	.byte	0x04, 0x11
        /*007a*/ 	.short	(.L_21 - .L_20)
	.align		4
.L_20:
        /*007c*/ 	.word	index@($__internal_0_$__cuda_sm20_div_rn_f64_full)
        /*0080*/ 	.word	0x00000000


	//----- nvinfo : EIATTR_FRAME_SIZE
	.align		4
.L_21:
        /*0084*/ 	.byte	0x04, 0x11
        /*0086*/ 	.short	(.L_23 - .L_22)
	.align		4
.L_22:
        /*0088*/ 	.word	index@(_Z11calculateUVPdS_S_S_S_iiddddd)
        /*008c*/ 	.word	0x00000000


	//----- nvinfo : EIATTR_REGCOUNT
	.align		4
.L_23:
        /*0090*/ 	.byte	0x04, 0x2f
        /*0092*/ 	.short	(.L_25 - .L_24)
	.align		4
.L_24:
        /*0094*/ 	.word	index@(_Z16updateBoundaryUVPdS_ii)
        /*0098*/ 	.word	0x00000010


	//----- nvinfo : EIATTR_FRAME_SIZE
	.align		4
.L_25:
        /*009c*/ 	.byte	0x04, 0x11
        /*009e*/ 	.short	(.L_27 - .L_26)
	.align		4
.L_26:
        /*00a0*/ 	.word	index@(_Z16updateBoundaryUVPdS_ii)
        /*00a4*/ 	.word	0x00000000


	//----- nvinfo : EIATTR_MIN_STACK_SIZE
	.align		4
.L_27:
        /*00a8*/ 	.byte	0x04, 0x12
        /*00aa*/ 	.short	(.L_29 - .L_28)
	.align		4
.L_28:
        /*00ac*/ 	.word	index@(_Z16updateBoundaryUVPdS_ii)
        /*00b0*/ 	.word	0x00000000


	//----- nvinfo : EIATTR_MIN_STACK_SIZE
	.align		4
.L_29:
        /*00b4*/ 	.byte	0x04, 0x12
        /*00b6*/ 	.short	(.L_31 - .L_30)
	.align		4
.L_30:
        /*00b8*/ 	.word	index@(_Z11calculateUVPdS_S_S_S_iiddddd)
        /*00bc*/ 	.word	0x00000000


	//----- nvinfo : EIATTR_MIN_STACK_SIZE
	.align		4
.L_31:
        /*00c0*/ 	.byte	0x04, 0x12
        /*00c2*/ 	.short	(.L_33 - .L_32)
	.align		4
.L_32:
        /*00c4*/ 	.word	index@(_Z15updateBoundaryPPdii)
        /*00c8*/ 	.word	0x00000000


	//----- nvinfo : EIATTR_MIN_STACK_SIZE
	.align		4
.L_33:
        /*00cc*/ 	.byte	0x04, 0x12
        /*00ce*/ 	.short	(.L_35 - .L_34)
	.align		4
.L_34:
        /*00d0*/ 	.word	index@(_Z10calculatePPdS_S_ddii)
        /*00d4*/ 	.word	0x00000000


	//----- nvinfo : EIATTR_MIN_STACK_SIZE
	.align		4
.L_35:
        /*00d8*/ 	.byte	0x04, 0x12
        /*00da*/ 	.short	(.L_37 - .L_36)
	.align		4
.L_36:
        /*00dc*/ 	.word	index@(_Z10calculateBPdS_S_S_iiddddd)
        /*00e0*/ 	.word	0x00000000
.L_37:


//--------------------- .nv.compat                --------------------------
	.section	.nv.compat,"",@"SHT_CUDA_COMPAT_INFO"
	.align	4
        /*0000*/ 	.byte	0x02, 0x09, 0x00, 0x00, 0x02, 0x02, 0x01, 0x00, 0x02, 0x05, 0x05, 0x00, 0x03, 0x07, 0x01, 0x01
        /*0010*/ 	.byte	0x02, 0x03, 0x00, 0x00, 0x02, 0x06, 0x01, 0x00, 0x04, 0x0b, 0x08, 0x00, 0x01, 0x00, 0x00, 0x00
        /*0020*/ 	.byte	0x00, 0x00, 0x00, 0x00


//--------------------- .nv.info._Z16updateBoundaryUVPdS_ii --------------------------
	.section	.nv.info._Z16updateBoundaryUVPdS_ii,"",@"SHT_CUDA_INFO"
	.sectionflags	@""
	.align	4


	//----- nvinfo : EIATTR_CUDA_API_VERSION
	.align		4
        /*0000*/ 	.byte	0x04, 0x37
        /*0002*/ 	.short	(.L_39 - .L_38)
.L_38:
        /*0004*/ 	.word	0x00000082


	//----- nvinfo : EIATTR_KPARAM_INFO
	.align		4
.L_39:
        /*0008*/ 	.byte	0x04, 0x17
        /*000a*/ 	.short	(.L_41 - .L_40)
.L_40:
        /*000c*/ 	.word	0x00000000
        /*0010*/ 	.short	0x0003
        /*0012*/ 	.short	0x0014
        /*0014*/ 	.byte	0x00, 0xf0, 0x11, 0x00


	//----- nvinfo : EIATTR_KPARAM_INFO
	.align		4
.L_41:
        /*0018*/ 	.byte	0x04, 0x17
        /*001a*/ 	.short	(.L_43 - .L_42)
.L_42:
        /*001c*/ 	.word	0x00000000
        /*0020*/ 	.short	0x0002
        /*0022*/ 	.short	0x0010
        /*0024*/ 	.byte	0x00, 0xf0, 0x11, 0x00


	//----- nvinfo : EIATTR_KPARAM_INFO
	.align		4
.L_43:
        /*0028*/ 	.byte	0x04, 0x17
        /*002a*/ 	.short	(.L_45 - .L_44)
.L_44:
        /*002c*/ 	.word	0x00000000
        /*0030*/ 	.short	0x0001
        /*0032*/ 	.short	0x0008
        /*0034*/ 	.byte	0x00, 0xf5, 0x21, 0x00


	//----- nvinfo : EIATTR_KPARAM_INFO
	.align		4
.L_45:
        /*0038*/ 	.byte	0x04, 0x17
        /*003a*/ 	.short	(.L_47 - .L_46)
.L_46:
        /*003c*/ 	.word	0x00000000
        /*0040*/ 	.short	0x0000
        /*0042*/ 	.short	0x0000
        /*0044*/ 	.byte	0x00, 0xf5, 0x21, 0x00


	//----- nvinfo : EIATTR_SPARSE_MMA_MASK
	.align		4
.L_47:
        /*0048*/ 	.byte	0x03, 0x50
        /*004a*/ 	.short	0x0000


	//----- nvinfo : EIATTR_MAXREG_COUNT
	.align		4
        /*004c*/ 	.byte	0x03, 0x1b
        /*004e*/ 	.short	0x00ff


	//----- nvinfo : EIATTR_MERCURY_ISA_VERSION
	.align		4
        /*0050*/ 	.byte	0x03, 0x5f
        /*0052*/ 	.short	0x0101


	//----- nvinfo : EIATTR_VRC_CTA_INIT_COUNT
	.align		4
        /*0054*/ 	.byte	0x02, 0x4a
	.zero		1
	.zero		1


	//----- nvinfo : EIATTR_EXIT_INSTR_OFFSETS
	.align		4
        /*0058*/ 	.byte	0x04, 0x1c
        /*005a*/ 	.short	(.L_49 - .L_48)


	//   ....[0]....
.L_48:
        /*005c*/ 	.word	0x000001d0


	//   ....[1]....
        /*0060*/ 	.word	0x000002c0


	//----- nvinfo : EIATTR_CRS_STACK_SIZE
	.align		4
.L_49:
        /*0064*/ 	.byte	0x04, 0x1e
        /*0066*/ 	.short	(.L_51 - .L_50)
.L_50:
        /*0068*/ 	.word	0x00000000


	//----- nvinfo : EIATTR_CBANK_PARAM_SIZE
	.align		4
.L_51:
        /*006c*/ 	.byte	0x03, 0x19
        /*006e*/ 	.short	0x0018


	//----- nvinfo : EIATTR_PARAM_CBANK
	.align		4
        /*0070*/ 	.byte	0x04, 0x0a
        /*0072*/ 	.short	(.L_53 - .L_52)
	.align		4
.L_52:
        /*0074*/ 	.word	index@(.nv.constant0._Z16updateBoundaryUVPdS_ii)
        /*0078*/ 	.short	0x0380
        /*007a*/ 	.short	0x0018


	//----- nvinfo : EIATTR_SW_WAR
	.align		4
.L_53:
        /*007c*/ 	.byte	0x04, 0x36
        /*007e*/ 	.short	(.L_55 - .L_54)
.L_54:
        /*0080*/ 	.word	0x00000008
.L_55:


//--------------------- .nv.info._Z11calculateUVPdS_S_S_S_iiddddd --------------------------
	.section	.nv.info._Z11calculateUVPdS_S_S_S_iiddddd,"",@"SHT_CUDA_INFO"
	.sectionflags	@""
	.align	4


	//----- nvinfo : EIATTR_CUDA_API_VERSION
	.align		4
        /*0000*/ 	.byte	0x04, 0x37
        /*0002*/ 	.short	(.L_57 - .L_56)
.L_56:
        /*0004*/ 	.word	0x00000082


	//----- nvinfo : EIATTR_KPARAM_INFO
	.align		4
.L_57:
        /*0008*/ 	.byte	0x04, 0x17
        /*000a*/ 	.short	(.L_59 - .L_58)
.L_58:
        /*000c*/ 	.word	0x00000000
        /*0010*/ 	.short	0x000b
        /*0012*/ 	.short	0x0050
        /*0014*/ 	.byte	0x00, 0xf0, 0x21, 0x00


	//----- nvinfo : EIATTR_KPARAM_INFO
	.align		4
.L_59:
        /*0018*/ 	.byte	0x04, 0x17
        /*001a*/ 	.short	(.L_61 - .L_60)
.L_60:
        /*001c*/ 	.word	0x00000000
        /*0020*/ 	.short	0x000a
        /*0022*/ 	.short	0x0048
        /*0024*/ 	.byte	0x00, 0xf0, 0x21, 0x00


	//----- nvinfo : EIATTR_KPARAM_INFO
	.align		4
.L_61:
        /*0028*/ 	.byte	0x04, 0x17
        /*002a*/ 	.short	(.L_63 - .L_62)
.L_62:
        /*002c*/ 	.word	0x00000000
        /*0030*/ 	.short	0x0009
        /*0032*/ 	.short	0x0040
        /*0034*/ 	.byte	0x00, 0xf0, 0x21, 0x00


	//----- nvinfo : EIATTR_KPARAM_INFO
	.align		4
.L_63:
        /*0038*/ 	.byte	0x04, 0x17
        /*003a*/ 	.short	(.L_65 - .L_64)
.L_64:
        /*003c*/ 	.word	0x00000000
        /*0040*/ 	.short	0x0008
        /*0042*/ 	.short	0x0038
        /*0044*/ 	.byte	0x00, 0xf0, 0x21, 0x00


	//----- nvinfo : EIATTR_KPARAM_INFO
	.align		4
.L_65:
        /*0048*/ 	.byte	0x04, 0x17
        /*004a*/ 	.short	(.L_67 - .L_66)
.L_66:
        /*004c*/ 	.word	0x00000000
        /*0050*/ 	.short	0x0007
        /*0052*/ 	.short	0x0030
        /*0054*/ 	.byte	0x00, 0xf0, 0x21, 0x00


	//----- nvinfo : EIATTR_KPARAM_INFO
	.align		4
.L_67:
        /*0058*/ 	.byte	0x04, 0x17
        /*005a*/ 	.short	(.L_69 - .L_68)
.L_68:
        /*005c*/ 	.word	0x00000000
        /*0060*/ 	.short	0x0006
        /*0062*/ 	.short	0x002c
        /*0064*/ 	.byte	0x00, 0xf0, 0x11, 0x00


	//----- nvinfo : EIATTR_KPARAM_INFO
	.align		4
.L_69:
        /*0068*/ 	.byte	0x04, 0x17
        /*006a*/ 	.short	(.L_71 - .L_70)
.L_70:
        /*006c*/ 	.word	0x00000000
        /*0070*/ 	.short	0x0005
        /*0072*/ 	.short	0x0028
        /*0074*/ 	.byte	0x00, 0xf0, 0x11, 0x00


	//----- nvinfo : EIATTR_KPARAM_INFO
	.align		4
.L_71:
        /*0078*/ 	.byte	0x04, 0x17
        /*007a*/ 	.short	(.L_73 - .L_72)
.L_72:
        /*007c*/ 	.word	0x00000000
        /*0080*/ 	.short	0x0004
        /*0082*/ 	.short	0x0020
        /*0084*/ 	.byte	0x00, 0xf5, 0x21, 0x00


	//----- nvinfo : EIATTR_KPARAM_INFO
	.align		4
.L_73:
        /*0088*/ 	.byte	0x04, 0x17
        /*008a*/ 	.short	(.L_75 - .L_74)
.L_74:
        /*008c*/ 	.word	0x00000000
        /*0090*/ 	.short	0x0003
        /*0092*/ 	.short	0x0018
        /*0094*/ 	.byte	0x00, 0xf5, 0x21, 0x00


	//----- nvinfo : EIATTR_KPARAM_INFO
	.align		4
.L_75:
        /*0098*/ 	.byte	0x04, 0x17
        /*009a*/ 	.short	(.L_77 - .L_76)
.L_76:
        /*009c*/ 	.word	0x00000000
        /*00a0*/ 	.short	0x0002
        /*00a2*/ 	.short	0x0010
        /*00a4*/ 	.byte	0x00, 0xf5, 0x21, 0x00


	//----- nvinfo : EIATTR_KPARAM_INFO
	.align		4
.L_77:
        /*00a8*/ 	.byte	0x04, 0x17
        /*00aa*/ 	.short	(.L_79 - .L_78)
.L_78:
        /*00ac*/ 	.word	0x00000000
        /*00b0*/ 	.short	0x0001
        /*00b2*/ 	.short	0x0008
        /*00b4*/ 	.byte	0x00, 0xf5, 0x21, 0x00


	//----- nvinfo : EIATTR_KPARAM_INFO
	.align		4
.L_79:
        /*00b8*/ 	.byte	0x04, 0x17
        /*00ba*/ 	.short	(.L_81 - .L_80)
.L_80:
        /*00bc*/ 	.word	0x00000000
        /*00c0*/ 	.short	0x0000
        /*00c2*/ 	.short	0x0000
        /*00c4*/ 	.byte	0x00, 0xf5, 0x21, 0x00


	//----- nvinfo : EIATTR_SPARSE_MMA_MASK
	.align		4
.L_81:
        /*00c8*/ 	.byte	0x03, 0x50
        /*00ca*/ 	.short	0x0000


	//----- nvinfo : EIATTR_MAXREG_COUNT
	.align		4
        /*00cc*/ 	.byte	0x03, 0x1b
        /*00ce*/ 	.short	0x00ff


	//----- nvinfo : EIATTR_MERCURY_ISA_VERSION
	.align		4
        /*00d0*/ 	.byte	0x03, 0x5f
        /*00d2*/ 	.short	0x0101


	//----- nvinfo : EIATTR_VRC_CTA_INIT_COUNT
	.align		4
        /*00d4*/ 	.byte	0x02, 0x4a
	.zero		1
	.zero		1


	//----- nvinfo : EIATTR_EXIT_INSTR_OFFSETS
	.align		4
        /*00d8*/ 	.byte	0x04, 0x1c
        /*00da*/ 	.short	(.L_83 - .L_82)


	//   ....[0]....
.L_82:
        /*00dc*/ 	.word	0x00000100


	//   ....[1]....
        /*00e0*/ 	.word	0x00001320


	//----- nvinfo : EIATTR_CRS_STACK_SIZE
	.align		4
.L_83:
        /*00e4*/ 	.byte	0x04, 0x1e
        /*00e6*/ 	.short	(.L_85 - .L_84)
.L_84:
        /*00e8*/ 	.word	0x00000000


	//----- nvinfo : EIATTR_CBANK_PARAM_SIZE
	.align		4
.L_85:
        /*00ec*/ 	.byte	0x03, 0x19
        /*00ee*/ 	.short	0x0058


	//----- nvinfo : EIATTR_PARAM_CBANK
	.align		4
        /*00f0*/ 	.byte	0x04, 0x0a
        /*00f2*/ 	.short	(.L_87 - .L_86)
	.align		4
.L_86:
        /*00f4*/ 	.word	index@(.nv.constant0._Z11calculateUVPdS_S_S_S_iiddddd)
        /*00f8*/ 	.short	0x0380
        /*00fa*/ 	.short	0x0058


	//----- nvinfo : EIATTR_SW_WAR
	.align		4
.L_87:
        /*00fc*/ 	.byte	0x04, 0x36
        /*00fe*/ 	.short	(.L_89 - .L_88)
.L_88:
        /*0100*/ 	.word	0x00000008
.L_89:


//--------------------- .nv.info._Z15updateBoundaryPPdii --------------------------
	.section	.nv.info._Z15updateBoundaryPPdii,"",@"SHT_CUDA_INFO"
	.sectionflags	@""
	.align	4


	//----- nvinfo : EIATTR_CUDA_API_VERSION
	.align		4
        /*0000*/ 	.byte	0x04, 0x37
        /*0002*/ 	.short	(.L_91 - .L_90)
.L_90:
        /*0004*/ 	.word	0x00000082


	//----- nvinfo : EIATTR_KPARAM_INFO
	.align		4
.L_91:
        /*0008*/ 	.byte	0x04, 0x17
        /*000a*/ 	.short	(.L_93 - .L_92)
.L_92:
        /*000c*/ 	.word	0x00000000
        /*0010*/ 	.short	0x0002
        /*0012*/ 	.short	0x000c
        /*0014*/ 	.byte	0x00, 0xf0, 0x11, 0x00


	//----- nvinfo : EIATTR_KPARAM_INFO
	.align		4
.L_93:
        /*0018*/ 	.byte	0x04, 0x17
        /*001a*/ 	.short	(.L_95 - .L_94)
.L_94:
        /*001c*/ 	.word	0x00000000
        /*0020*/ 	.short	0x0001
        /*0022*/ 	.short	0x0008
        /*0024*/ 	.byte	0x00, 0xf0, 0x11, 0x00


	//----- nvinfo : EIATTR_KPARAM_INFO
	.align		4
.L_95:
        /*0028*/ 	.byte	0x04, 0x17
        /*002a*/ 	.short	(.L_97 - .L_96)
.L_96:
        /*002c*/ 	.word	0x00000000
        /*0030*/ 	.short	0x0000
        /*0032*/ 	.short	0x0000
        /*0034*/ 	.byte	0x00, 0xf5, 0x21, 0x00


	//----- nvinfo : EIATTR_SPARSE_MMA_MASK
	.align		4
.L_97:
        /*0038*/ 	.byte	0x03, 0x50
        /*003a*/ 	.short	0x0000


	//----- nvinfo : EIATTR_MAXREG_COUNT
	.align		4
        /*003c*/ 	.byte	0x03, 0x1b
        /*003e*/ 	.short	0x00ff


	//----- nvinfo : EIATTR_MERCURY_ISA_VERSION
	.align		4
        /*0040*/ 	.byte	0x03, 0x5f
        /*0042*/ 	.short	0x0101


	//----- nvinfo : EIATTR_VRC_CTA_INIT_COUNT
	.align		4
        /*0044*/ 	.byte	0x02, 0x4a
	.zero		1
	.zero		1


	//----- nvinfo : EIATTR_EXIT_INSTR_OFFSETS
	.align		4
        /*0048*/ 	.byte	0x04, 0x1c
        /*004a*/ 	.short	(.L_99 - .L_98)


	//   ....[0]....
.L_98:
        /*004c*/ 	.word	0x000001b0


	//   ....[1]....
        /*0050*/ 	.word	0x00000260


	//----- nvinfo : EIATTR_CBANK_PARAM_SIZE
	.align		4
.L_99:
        /*0054*/ 	.byte	0x03, 0x19
        /*0056*/ 	.short	0x0010


	//----- nvinfo : EIATTR_PARAM_CBANK
	.align		4
        /*0058*/ 	.byte	0x04, 0x0a
        /*005a*/ 	.short	(.L_101 - .L_100)
	.align		4
.L_100:
        /*005c*/ 	.word	index@(.nv.constant0._Z15updateBoundaryPPdii)
        /*0060*/ 	.short	0x0380
        /*0062*/ 	.short	0x0010


	//----- nvinfo : EIATTR_SW_WAR
	.align		4
.L_101:
        /*0064*/ 	.byte	0x04, 0x36
        /*0066*/ 	.short	(.L_103 - .L_102)
.L_102:
        /*0068*/ 	.word	0x00000008
.L_103:


//--------------------- .nv.info._Z10calculatePPdS_S_ddii --------------------------
	.section	.nv.info._Z10calculatePPdS_S_ddii,"",@"SHT_CUDA_INFO"
	.sectionflags	@""
	.align	4


	//----- nvinfo : EIATTR_CUDA_API_VERSION
	.align		4
        /*0000*/ 	.byte	0x04, 0x37
        /*0002*/ 	.short	(.L_105 - .L_104)
.L_104:
        /*0004*/ 	.word	0x00000082


	//----- nvinfo : EIATTR_KPARAM_INFO
	.align		4
.L_105:
        /*0008*/ 	.byte	0x04, 0x17
        /*000a*/ 	.short	(.L_107 - .L_106)
.L_106:
        /*000c*/ 	.word	0x00000000
        /*0010*/ 	.short	0x0006
        /*0012*/ 	.short	0x002c
        /*0014*/ 	.byte	0x00, 0xf0, 0x11, 0x00


	//----- nvinfo : EIATTR_KPARAM_INFO
	.align		4
.L_107:
        /*0018*/ 	.byte	0x04, 0x17
        /*001a*/ 	.short	(.L_109 - .L_108)
.L_108:
        /*001c*/ 	.word	0x00000000
        /*0020*/ 	.short	0x0005
        /*0022*/ 	.short	0x0028
        /*0024*/ 	.byte	0x00, 0xf0, 0x11, 0x00


	//----- nvinfo : EIATTR_KPARAM_INFO
	.align		4
.L_109:
        /*0028*/ 	.byte	0x04, 0x17
        /*002a*/ 	.short	(.L_111 - .L_110)
.L_110:
        /*002c*/ 	.word	0x00000000
        /*0030*/ 	.short	0x0004
        /*0032*/ 	.short	0x0020
        /*0034*/ 	.byte	0x00, 0xf0, 0x21, 0x00


	//----- nvinfo : EIATTR_KPARAM_INFO
	.align		4
.L_111:
        /*0038*/ 	.byte	0x04, 0x17
        /*003a*/ 	.short	(.L_113 - .L_112)
.L_112:
        /*003c*/ 	.word	0x00000000
        /*0040*/ 	.short	0x0003
        /*0042*/ 	.short	0x0018
        /*0044*/ 	.byte	0x00, 0xf0, 0x21, 0x00


	//----- nvinfo : EIATTR_KPARAM_INFO
	.align		4
.L_113:
        /*0048*/ 	.byte	0x04, 0x17
        /*004a*/ 	.short	(.L_115 - .L_114)
.L_114:
        /*004c*/ 	.word	0x00000000
        /*0050*/ 	.short	0x0002
        /*0052*/ 	.short	0x0010
        /*0054*/ 	.byte	0x00, 0xf5, 0x21, 0x00


	//----- nvinfo : EIATTR_KPARAM_INFO
	.align		4
.L_115:
        /*0058*/ 	.byte	0x04, 0x17
        /*005a*/ 	.short	(.L_117 - .L_116)
.L_116:
        /*005c*/ 	.word	0x00000000
        /*0060*/ 	.short	0x0001
        /*0062*/ 	.short	0x0008
        /*0064*/ 	.byte	0x00, 0xf5, 0x21, 0x00


	//----- nvinfo : EIATTR_KPARAM_INFO
	.align		4
.L_117:
        /*0068*/ 	.byte	0x04, 0x17
        /*006a*/ 	.short	(.L_119 - .L_118)
.L_118:
        /*006c*/ 	.word	0x00000000
        /*0070*/ 	.short	0x0000
        /*0072*/ 	.short	0x0000
        /*0074*/ 	.byte	0x00, 0xf5, 0x21, 0x00


	//----- nvinfo : EIATTR_SPARSE_MMA_MASK
	.align		4
.L_119:
        /*0078*/ 	.byte	0x03, 0x50
        /*007a*/ 	.short	0x0000


	//----- nvinfo : EIATTR_MAXREG_COUNT
	.align		4
        /*007c*/ 	.byte	0x03, 0x1b
        /*007e*/ 	.short	0x00ff


	//----- nvinfo : EIATTR_MERCURY_ISA_VERSION
	.align		4
        /*0080*/ 	.byte	0x03, 0x5f
        /*0082*/ 	.short	0x0101


	//----- nvinfo : EIATTR_VRC_CTA_INIT_COUNT
	.align		4
        /*0084*/ 	.byte	0x02, 0x4a
	.zero		1
	.zero		1


	//----- nvinfo : EIATTR_EXIT_INSTR_OFFSETS
	.align		4
        /*0088*/ 	.byte	0x04, 0x1c
        /*008a*/ 	.short	(.L_121 - .L_120)


	//   ....[0]....
.L_120:
        /*008c*/ 	.word	0x00000100


	//   ....[1]....
        /*0090*/ 	.word	0x00000440


	//----- nvinfo : EIATTR_CRS_STACK_SIZE
	.align		4
.L_121:
        /*0094*/ 	.byte	0x04, 0x1e
        /*0096*/ 	.short	(.L_123 - .L_122)
.L_122:
        /*0098*/ 	.word	0x00000000


	//----- nvinfo : EIATTR_CBANK_PARAM_SIZE
	.align		4
.L_123:
        /*009c*/ 	.byte	0x03, 0x19
        /*009e*/ 	.short	0x0030


	//----- nvinfo : EIATTR_PARAM_CBANK
	.align		4
        /*00a0*/ 	.byte	0x04, 0x0a
        /*00a2*/ 	.short	(.L_125 - .L_124)
	.align		4
.L_124:
        /*00a4*/ 	.word	index@(.nv.constant0._Z10calculatePPdS_S_ddii)
        /*00a8*/ 	.short	0x0380
        /*00aa*/ 	.short	0x0030


	//----- nvinfo : EIATTR_SW_WAR
	.align		4
.L_125:
        /*00ac*/ 	.byte	0x04, 0x36
        /*00ae*/ 	.short	(.L_127 - .L_126)
.L_126:
        /*00b0*/ 	.word	0x00000008
.L_127:


//--------------------- .nv.info._Z10calculateBPdS_S_S_iiddddd --------------------------
	.section	.nv.info._Z10calculateBPdS_S_S_iiddddd,"",@"SHT_CUDA_INFO"
	.sectionflags	@""
	.align	4


	//----- nvinfo : EIATTR_CUDA_API_VERSION
	.align		4
        /*0000*/ 	.byte	0x04, 0x37
        /*0002*/ 	.short	(.L_129 - .L_128)
.L_128:
        /*0004*/ 	.word	0x00000082


	//----- nvinfo : EIATTR_KPARAM_INFO
	.align		4
.L_129:
        /*0008*/ 	.byte	0x04, 0x17
        /*000a*/ 	.short	(.L_131 - .L_130)
.L_130:
        /*000c*/ 	.word	0x00000000
        /*0010*/ 	.short	0x000a
        /*0012*/ 	.short	0x0048
        /*0014*/ 	.byte	0x00, 0xf0, 0x21, 0x00


	//----- nvinfo : EIATTR_KPARAM_INFO
	.align		4
.L_131:
        /*0018*/ 	.byte	0x04, 0x17
        /*001a*/ 	.short	(.L_133 - .L_132)
.L_132:
        /*001c*/ 	.word	0x00000000
        /*0020*/ 	.short	0x0009
        /*0022*/ 	.short	0x0040
        /*0024*/ 	.byte	0x00, 0xf0, 0x21, 0x00


	//----- nvinfo : EIATTR_KPARAM_INFO
	.align		4
.L_133:
        /*0028*/ 	.byte	0x04, 0x17
        /*002a*/ 	.short	(.L_135 - .L_134)
.L_134:
        /*002c*/ 	.word	0x00000000
        /*0030*/ 	.short	0x0008
        /*0032*/ 	.short	0x0038
        /*0034*/ 	.byte	0x00, 0xf0, 0x21, 0x00


	//----- nvinfo : EIATTR_KPARAM_INFO
	.align		4
.L_135:
        /*0038*/ 	.byte	0x04, 0x17
        /*003a*/ 	.short	(.L_137 - .L_136)
.L_136:
        /*003c*/ 	.word	0x00000000
        /*0040*/ 	.short	0x0007
        /*0042*/ 	.short	0x0030
        /*0044*/ 	.byte	0x00, 0xf0, 0x21, 0x00


	//----- nvinfo : EIATTR_KPARAM_INFO
	.align		4
.L_137:
        /*0048*/ 	.byte	0x04, 0x17
        /*004a*/ 	.short	(.L_139 - .L_138)
.L_138:
        /*004c*/ 	.word	0x00000000
        /*0050*/ 	.short	0x0006
        /*0052*/ 	.short	0x0028
        /*0054*/ 	.byte	0x00, 0xf0, 0x21, 0x00


	//----- nvinfo : EIATTR_KPARAM_INFO
	.align		4
.L_139:
        /*0058*/ 	.byte	0x04, 0x17
        /*005a*/ 	.short	(.L_141 - .L_140)
.L_140:
        /*005c*/ 	.word	0x00000000
        /*0060*/ 	.short	0x0005
        /*0062*/ 	.short	0x0024
        /*0064*/ 	.byte	0x00, 0xf0, 0x11, 0x00


	//----- nvinfo : EIATTR_KPARAM_INFO
	.align		4
.L_141:
        /*0068*/ 	.byte	0x04, 0x17
        /*006a*/ 	.short	(.L_143 - .L_142)
.L_142:
        /*006c*/ 	.word	0x00000000
        /*0070*/ 	.short	0x0004
        /*0072*/ 	.short	0x0020
        /*0074*/ 	.byte	0x00, 0xf0, 0x11, 0x00


	//----- nvinfo : EIATTR_KPARAM_INFO
	.align		4
.L_143:
        /*0078*/ 	.byte	0x04, 0x17
        /*007a*/ 	.short	(.L_145 - .L_144)
.L_144:
        /*007c*/ 	.word	0x00000000
        /*0080*/ 	.short	0x0003
        /*0082*/ 	.short	0x0018
        /*0084*/ 	.byte	0x00, 0xf5, 0x21, 0x00


	//----- nvinfo : EIATTR_KPARAM_INFO
	.align		4
.L_145:
        /*0088*/ 	.byte	0x04, 0x17
        /*008a*/ 	.short	(.L_147 - .L_146)
.L_146:
        /*008c*/ 	.word	0x00000000
        /*0090*/ 	.short	0x0002
        /*0092*/ 	.short	0x0010
        /*0094*/ 	.byte	0x00, 0xf5, 0x21, 0x00


	//----- nvinfo : EIATTR_KPARAM_INFO
	.align		4
.L_147:
        /*0098*/ 	.byte	0x04, 0x17
        /*009a*/ 	.short	(.L_149 - .L_148)
.L_148:
        /*009c*/ 	.word	0x00000000
        /*00a0*/ 	.short	0x0001
        /*00a2*/ 	.short	0x0008
        /*00a4*/ 	.byte	0x00, 0xf5, 0x21, 0x00


	//----- nvinfo : EIATTR_KPARAM_INFO
	.align		4
.L_149:
        /*00a8*/ 	.byte	0x04, 0x17
        /*00aa*/ 	.short	(.L_151 - .L_150)
.L_150:
        /*00ac*/ 	.word	0x00000000
        /*00b0*/ 	.short	0x0000
        /*00b2*/ 	.short	0x0000
        /*00b4*/ 	.byte	0x00, 0xf5, 0x21, 0x00


	//----- nvinfo : EIATTR_SPARSE_MMA_MASK
	.align		4
.L_151:
        /*00b8*/ 	.byte	0x03, 0x50
        /*00ba*/ 	.short	0x0000


	//----- nvinfo : EIATTR_MAXREG_COUNT
	.align		4
        /*00bc*/ 	.byte	0x03, 0x1b
        /*00be*/ 	.short	0x00ff


	//----- nvinfo : EIATTR_MERCURY_ISA_VERSION
	.align		4
        /*00c0*/ 	.byte	0x03, 0x5f
        /*00c2*/ 	.short	0x0101


	//----- nvinfo : EIATTR_VRC_CTA_INIT_COUNT
	.align		4
        /*00c4*/ 	.byte	0x02, 0x4a
	.zero		1
	.zero		1


	//----- nvinfo : EIATTR_EXIT_INSTR_OFFSETS
	.align		4
        /*00c8*/ 	.byte	0x04, 0x1c
        /*00ca*/ 	.short	(.L_153 - .L_152)


	//   ....[0]....
.L_152:
        /*00cc*/ 	.word	0x00000100


	//   ....[1]....
        /*00d0*/ 	.word	0x00000a10


	//----- nvinfo : EIATTR_CRS_STACK_SIZE
	.align		4
.L_153:
        /*00d4*/ 	.byte	0x04, 0x1e
        /*00d6*/ 	.short	(.L_155 - .L_154)
.L_154:
        /*00d8*/ 	.word	0x00000000


	//----- nvinfo : EIATTR_CBANK_PARAM_SIZE
	.align		4
.L_155:
        /*00dc*/ 	.byte	0x03, 0x19
        /*00de*/ 	.short	0x0050


	//----- nvinfo : EIATTR_PARAM_CBANK
	.align		4
        /*00e0*/ 	.byte	0x04, 0x0a
        /*00e2*/ 	.short	(.L_157 - .L_156)
	.align		4
.L_156:
        /*00e4*/ 	.word	index@(.nv.constant0._Z10calculateBPdS_S_S_iiddddd)
        /*00e8*/ 	.short	0x0380
        /*00ea*/ 	.short	0x0050


	//----- nvinfo : EIATTR_SW_WAR
	.align		4
.L_157:
        /*00ec*/ 	.byte	0x04, 0x36
        /*00ee*/ 	.short	(.L_159 - .L_158)
.L_158:
        /*00f0*/ 	.word	0x00000008
.L_159:


//--------------------- .nv.callgraph             --------------------------
	.section	.nv.callgraph,"",@"SHT_CUDA_CALLGRAPH"
	.align	4
	.sectionentsize	8
	.align		4
        /*0000*/ 	.word	0x00000000
	.align		4
        /*0004*/ 	.word	0xffffffff
	.align		4
        /*0008*/ 	.word	0x00000000
	.align		4
        /*000c*/ 	.word	0xfffffffe
	.align		4
        /*0010*/ 	.word	0x00000000
	.align		4
        /*0014*/ 	.word	0xfffffffd
	.align		4
        /*0018*/ 	.word	0x00000000
	.align		4
        /*001c*/ 	.word	0xfffffffc


//--------------------- .text._Z16updateBoundaryUVPdS_ii --------------------------
	.section	.text._Z16updateBoundaryUVPdS_ii,"ax",@progbits
	.align	128
        .global         _Z16updateBoundaryUVPdS_ii
        .type           _Z16updateBoundaryUVPdS_ii,@function
        .size           _Z16updateBoundaryUVPdS_ii,(.L_x_52 - _Z16updateBoundaryUVPdS_ii)
        .other          _Z16updateBoundaryUVPdS_ii,@"STO_CUDA_ENTRY STV_DEFAULT"
_Z16updateBoundaryUVPdS_ii:
.text._Z16updateBoundaryUVPdS_ii:
[----:B------:R-:W-:Y:S01]  /*0000*/  LDC R1, c[0x0][0x37c] ;  /* 0x0000df00ff017b82 */ /* 0x000fe20000000800 */
[----:B------:R-:W0:Y:S07]  /*0010*/  S2R R3, SR_TID.Y ;  /* 0x0000000000037919 */ /* 0x000e2e0000002200 */
[----:B------:R-:W1:Y:S01]  /*0020*/  LDC R9, c[0x0][0x360] ;  /* 0x0000d800ff097b82 */ /* 0x000e620000000800 */
[----:B------:R-:W2:Y:S01]  /*0030*/  LDCU UR8, c[0x0][0x394] ;  /* 0x00007280ff0877ac */ /* 0x000ea20008000800 */
[----:B------:R-:W-:Y:S01]  /*0040*/  BSSY.RECONVERGENT B0, `(.L_x_0) ;  /* 0x0000018000007945 */ /* 0x000fe20003800200 */
[----:B------:R-:W1:Y:S01]  /*0050*/  S2R R2, SR_TID.X ;  /* 0x0000000000027919 */ /* 0x000e620000002100 */
[----:B------:R-:W3:Y:S04]  /*0060*/  LDCU.64 UR6, c[0x0][0x358] ;  /* 0x00006b00ff0677ac */ /* 0x000ee80008000a00 */
[----:B------:R-:W0:Y:S08]  /*0070*/  S2UR UR5, SR_CTAID.Y ;  /* 0x00000000000579c3 */ /* 0x000e300000002600 */
[----:B------:R-:W0:Y:S08]  /*0080*/  LDC R0, c[0x0][0x364] ;  /* 0x0000d900ff007b82 */ /* 0x000e300000000800 */
[----:B------:R-:W1:Y:S08]  /*0090*/  S2UR UR4, SR_CTAID.X ;  /* 0x00000000000479c3 */ /* 0x000e700000002500 */
[----:B------:R-:W4:Y:S01]  /*00a0*/  LDC R8, c[0x0][0x390] ;  /* 0x0000e400ff087b82 */ /* 0x000f220000000800 */
[----:B0-----:R-:W-:-:S05]  /*00b0*/  IMAD R0, R0, UR5, R3 ;  /* 0x0000000500007c24 */ /* 0x001fca000f8e0203 */
[----:B--2---:R-:W-:Y:S01]  /*00c0*/  ISETP.GE.AND P0, PT, R0, UR8, PT ;  /* 0x0000000800007c0c */ /* 0x004fe2000bf06270 */
[----:B-1----:R-:W-:-:S05]  /*00d0*/  IMAD R9, R9, UR4, R2 ;  /* 0x0000000409097c24 */ /* 0x002fca000f8e0202 */
[----:B----4-:R-:W-:-:S07]  /*00e0*/  ISETP.GE.AND P1, PT, R9, R8, PT ;  /* 0x000000080900720c */ /* 0x010fce0003f26270 */
[----:B---3--:R-:W-:Y:S06]  /*00f0*/  @P0 BRA `(.L_x_1) ;  /* 0x0000000000300947 */ /* 0x008fec0003800000 */
[----:B------:R-:W0:Y:S08]  /*0100*/  LDC R11, c[0x0][0x390] ;  /* 0x0000e400ff0b7b82 */ /* 0x000e300000000800 */
[----:B------:R-:W1:Y:S08]  /*0110*/  LDC.64 R2, c[0x0][0x380] ;  /* 0x0000e000ff027b82 */ /* 0x000e700000000a00 */
[----:B------:R-:W2:Y:S01]  /*0120*/  LDC.64 R4, c[0x0][0x388] ;  /* 0x0000e200ff047b82 */ /* 0x000ea20000000a00 */
[----:B0-----:R-:W-:-:S04]  /*0130*/  IMAD R7, R0, R11, RZ ;  /* 0x0000000b00077224 */ /* 0x001fc800078e02ff */
[----:B-1----:R-:W-:-:S05]  /*0140*/  IMAD.WIDE R2, R7, 0x8, R2 ;  /* 0x0000000807027825 */ /* 0x002fca00078e0202 */
[----:B------:R0:W-:Y:S01]  /*0150*/  STG.E.64 desc[UR6][R2.64], RZ ;  /* 0x000000ff02007986 */ /* 0x0001e2000c101b06 */
[----:B------:R-:W-:-:S04]  /*0160*/  IMAD.WIDE R12, R11, 0x8, R2 ;  /* 0x000000080b0c7825 */ /* 0x000fc800078e0202 */
[----:B--2---:R-:W-:Y:S01]  /*0170*/  IMAD.WIDE R4, R7, 0x8, R4 ;  /* 0x0000000807047825 */ /* 0x004fe200078e0204 */
[----:B------:R0:W-:Y:S04]  /*0180*/  STG.E.64 desc[UR6][R12.64+-0x8], RZ ;  /* 0xfffff8ff0c007986 */ /* 0x0001e8000c101b06 */
[----:B------:R0:W-:Y:S01]  /*0190*/  STG.E.64 desc[UR6][R4.64], RZ ;  /* 0x000000ff04007986 */ /* 0x0001e2000c101b06 */
[----:B------:R-:W-:-:S05]  /*01a0*/  IMAD.WIDE R6, R11, 0x8, R4 ;  /* 0x000000080b067825 */ /* 0x000fca00078e0204 */
[----:B------:R0:W-:Y:S02]  /*01b0*/  STG.E.64 desc[UR6][R6.64+-0x8], RZ ;  /* 0xfffff8ff06007986 */ /* 0x0001e4000c101b06 */
.L_x_1:
[----:B------:R-:W-:Y:S05]  /*01c0*/  BSYNC.RECONVERGENT B0 ;  /* 0x0000000000007941 */ /* 0x000fea0003800200 */
.L_x_0:
[----:B------:R-:W-:Y:S05]  /*01d0*/  @P1 EXIT ;  /* 0x000000000000194d */ /* 0x000fea0003800000 */
[----:B0-----:R-:W0:Y:S01]  /*01e0*/  LDC.64 R2, c[0x0][0x380] ;  /* 0x0000e000ff027b82 */ /* 0x001e220000000a00 */
[----:B------:R-:W-:Y:S01]  /*01f0*/  UIADD3 UR4, UPT, UPT, UR8, -0x1, URZ ;  /* 0xffffffff08047890 */ /* 0x000fe2000fffe0ff */
[----:B------:R-:W-:Y:S01]  /*0200*/  HFMA2 R10, -RZ, RZ, 0, 0 ;  /* 0x00000000ff0a7431 */ /* 0x000fe200000001ff */
[----:B------:R-:W-:-:S05]  /*0210*/  MOV R11, 0x3ff00000 ;  /* 0x3ff00000000b7802 */ /* 0x000fca0000000f00 */
[----:B------:R-:W1:Y:S01]  /*0220*/  LDC.64 R6, c[0x0][0x388] ;  /* 0x0000e200ff067b82 */ /* 0x000e620000000a00 */
[----:B0-----:R-:W-:-:S05]  /*0230*/  IMAD.WIDE R2, R9, 0x8, R2 ;  /* 0x0000000809027825 */ /* 0x001fca00078e0202 */
[----:B------:R-:W-:Y:S01]  /*0240*/  STG.E.64 desc[UR6][R2.64], RZ ;  /* 0x000000ff02007986 */ /* 0x000fe2000c101b06 */
[----:B-1----:R-:W-:-:S04]  /*0250*/  IMAD.WIDE R6, R9, 0x8, R6 ;  /* 0x0000000809067825 */ /* 0x002fc800078e0206 */
[----:B------:R-:W-:-:S04]  /*0260*/  IMAD R9, R8, UR4, RZ ;  /* 0x0000000408097c24 */ /* 0x000fc8000f8e02ff */
[----:B------:R-:W-:-:S04]  /*0270*/  IMAD.WIDE R4, R9, 0x8, R2 ;  /* 0x0000000809047825 */ /* 0x000fc800078e0202 */
[----:B------:R-:W-:Y:S01]  /*0280*/  IMAD.WIDE R8, R9, 0x8, R6 ;  /* 0x0000000809087825 */ /* 0x000fe200078e0206 */
[----:B------:R-:W-:Y:S04]  /*0290*/  STG.E.64 desc[UR6][R4.64], R10 ;  /* 0x0000000a04007986 */ /* 0x000fe8000c101b06 */
[----:B------:R-:W-:Y:S04]  /*02a0*/  STG.E.64 desc[UR6][R6.64], RZ ;  /* 0x000000ff06007986 */ /* 0x000fe8000c101b06 */
[----:B------:R-:W-:Y:S01]  /*02b0*/  STG.E.64 desc[UR6][R8.64], RZ ;  /* 0x000000ff08007986 */ /* 0x000fe2000c101b06 */
[----:B------:R-:W-:Y:S05]  /*02c0*/  EXIT ;  /* 0x000000000000794d */ /* 0x000fea0003800000 */
.L_x_2:
[----:B------:R-:W-:-:S00]  /*02d0*/  BRA `(.L_x_2) ;  /* 0xfffffffc00fc7947 */ /* 0x000fc0000383ffff */
[----:B------:R-:W-:-:S00]  /*02e0*/  NOP ;  /* 0x0000000000007918 */ /* 0x000fc00000000000 */
        /* <DEDUP_REMOVED lines=9> */
.L_x_52:


//--------------------- .text._Z11calculateUVPdS_S_S_S_iiddddd --------------------------
	.section	.text._Z11calculateUVPdS_S_S_S_iiddddd,"ax",@progbits
	.align	128
        .global         _Z11calculateUVPdS_S_S_S_iiddddd
        .type           _Z11calculateUVPdS_S_S_S_iiddddd,@function
        .size           _Z11calculateUVPdS_S_S_S_iiddddd,(.L_x_48 - _Z11calculateUVPdS_S_S_S_iiddddd)
        .other          _Z11calculateUVPdS_S_S_S_iiddddd,@"STO_CUDA_ENTRY STV_DEFAULT"
_Z11calculateUVPdS_S_S_S_iiddddd:
.text._Z11calculateUVPdS_S_S_S_iiddddd:
[----:B------:R-:W-:Y:S01]  /*0000*/  LDC R1, c[0x0][0x37c] ;  /* 0x0000df00ff017b82 */ /* 0x000fe20000000800 */
[----:B------:R-:W0:Y:S07]  /*0010*/  S2R R6, SR_TID.X ;  /* 0x0000000000067919 */ /* 0x000e2e0000002100 */
[----:B------:R-:W0:Y:S01]  /*0020*/  S2UR UR5, SR_CTAID.X ;  /* 0x00000000000579c3 */ /* 0x000e220000002500 */
[----:B------:R-:W1:Y:S01]  /*0030*/  LDCU.64 UR8, c[0x0][0x3a8] ;  /* 0x00007500ff0877ac */ /* 0x000e620008000a00 */
[----:B------:R-:W2:Y:S06]  /*0040*/  S2R R0, SR_TID.Y ;  /* 0x0000000000007919 */ /* 0x000eac0000002200 */
[----:B------:R-:W0:Y:S08]  /*0050*/  LDC R3, c[0x0][0x360] ;  /* 0x0000d800ff037b82 */ /* 0x000e300000000800 */
[----:B------:R-:W2:Y:S01]  /*0060*/  S2UR UR6, SR_CTAID.Y ;  /* 0x00000000000679c3 */ /* 0x000ea20000002600 */
[----:B-1----:R-:W-:-:S07]  /*0070*/  UIADD3 UR4, UPT, UPT, UR8, -0x1, URZ ;  /* 0xffffffff08047890 */ /* 0x002fce000fffe0ff */
[----:B------:R-:W2:Y:S01]  /*0080*/  LDC R5, c[0x0][0x364] ;  /* 0x0000d900ff057b82 */ /* 0x000ea20000000800 */
[----:B0-----:R-:W-:-:S05]  /*0090*/  IMAD R6, R3, UR5, R6 ;  /* 0x0000000503067c24 */ /* 0x001fca000f8e0206 */
[----:B------:R-:W-:Y:S01]  /*00a0*/  ISETP.GE.AND P0, PT, R6, UR4, PT ;  /* 0x0000000406007c0c */ /* 0x000fe2000bf06270 */
[----:B------:R-:W-:-:S03]  /*00b0*/  UIADD3 UR4, UPT, UPT, UR9, -0x1, URZ ;  /* 0xffffffff09047890 */ /* 0x000fc6000fffe0ff */
[----:B------:R-:W-:Y:S01]  /*00c0*/  ISETP.LT.OR P0, PT, R6, 0x1, P0 ;  /* 0x000000010600780c */ /* 0x000fe20000701670 */
[----:B--2---:R-:W-:-:S05]  /*00d0*/  IMAD R3, R5, UR6, R0 ;  /* 0x0000000605037c24 */ /* 0x004fca000f8e0200 */
[----:B------:R-:W-:-:S04]  /*00e0*/  ISETP.EQ.OR P0, PT, R3, RZ, P0 ;  /* 0x000000ff0300720c */ /* 0x000fc80000702670 */
[----:B------:R-:W-:-:S13]  /*00f0*/  ISETP.GE.OR P0, PT, R3, UR4, P0 ;  /* 0x0000000403007c0c */ /* 0x000fda0008706670 */
[----:B------:R-:W-:Y:S05]  /*0100*/  @P0 EXIT ;  /* 0x000000000000094d */ /* 0x000fea0003800000 */
[----:B------:R-:W0:Y:S01]  /*0110*/  LDC.64 R14, c[0x0][0x398] ;  /* 0x0000e600ff0e7b82 */ /* 0x000e220000000a00 */
[----:B------:R-:W1:Y:S01]  /*0120*/  LDCU.64 UR4, c[0x0][0x358] ;  /* 0x00006b00ff0477ac */ /* 0x000e620008000a00 */
[----:B------:R-:W-:Y:S01]  /*0130*/  IMAD R6, R3, UR8, R6 ;  /* 0x0000000803067c24 */ /* 0x000fe2000f8e0206 */
[----:B------:R-:W2:Y:S05]  /*0140*/  LDCU UR8, c[0x0][0x3b4] ;  /* 0x00007680ff0877ac */ /* 0x000eaa0008000800 */
[----:B------:R-:W3:Y:S01]  /*0150*/  LDC.64 R10, c[0x0][0x3b0] ;  /* 0x0000ec00ff0a7b82 */ /* 0x000ee20000000a00 */
[----:B------:R-:W-:Y:S01]  /*0160*/  IMAD.MOV.U32 R2, RZ, RZ, 0x1 ;  /* 0x00000001ff027424 */ /* 0x000fe200078e00ff */
[----:B------:R-:W4:Y:S01]  /*0170*/  LDCU.64 UR6, c[0x0][0x3c0] ;  /* 0x00007800ff0677ac */ /* 0x000f220008000a00 */
[----:B0-----:R-:W-:-:S05]  /*0180*/  IMAD.WIDE R14, R6, 0x8, R14 ;  /* 0x00000008060e7825 */ /* 0x001fca00078e020e */
[----:B-1----:R-:W4:Y:S01]  /*0190*/  LDG.E.64 R28, desc[UR4][R14.64] ;  /* 0x000000040e1c7981 */ /* 0x002f22000c1e1b00 */
[----:B--2---:R-:W3:Y:S01]  /*01a0*/  MUFU.RCP64H R3, UR8 ;  /* 0x0000000800037d08 */ /* 0x004ee20008001800 */
[----:B------:R-:W-:Y:S01]  /*01b0*/  BSSY.RECONVERGENT B0, `(.L_x_3) ;  /* 0x0000018000007945 */ /* 0x000fe20003800200 */
[----:B---3--:R-:W-:-:S08]  /*01c0*/  DFMA R4, R2, -R10, 1 ;  /* 0x3ff000000204742b */ /* 0x008fd0000000080a */
[----:B------:R-:W-:-:S08]  /*01d0*/  DFMA R4, R4, R4, R4 ;  /* 0x000000040404722b */ /* 0x000fd00000000004 */
[----:B------:R-:W-:-:S08]  /*01e0*/  DFMA R4, R2, R4, R2 ;  /* 0x000000040204722b */ /* 0x000fd00000000002 */
[----:B------:R-:W-:-:S08]  /*01f0*/  DFMA R8, R4, -R10, 1 ;  /* 0x3ff000000408742b */ /* 0x000fd0000000080a */
[----:B------:R-:W-:Y:S02]  /*0200*/  DFMA R8, R4, R8, R4 ;  /* 0x000000080408722b */ /* 0x000fe40000000004 */
[----:B----4-:R-:W-:-:S08]  /*0210*/  DMUL R2, R28, UR6 ;  /* 0x000000061c027c28 */ /* 0x010fd00008000000 */
[----:B------:R-:W-:Y:S02]  /*0220*/  DMUL R4, R2, R8 ;  /* 0x0000000802047228 */ /* 0x000fe40000000000 */
[----:B------:R-:W-:-:S06]  /*0230*/  FSETP.GEU.AND P1, PT, |R3|, 6.5827683646048100446e-37, PT ;  /* 0x036000000300780b */ /* 0x000fcc0003f2e200 */
[----:B------:R-:W-:-:S08]  /*0240*/  DFMA R10, R4, -R10, R2 ;  /* 0x8000000a040a722b */ /* 0x000fd00000000002 */
[----:B------:R-:W-:-:S10]  /*0250*/  DFMA R8, R8, R10, R4 ;  /* 0x0000000a0808722b */ /* 0x000fd40000000004 */
[----:B------:R-:W-:-:S05]  /*0260*/  FFMA R0, RZ, UR8, R9 ;  /* 0x00000008ff007c23 */ /* 0x000fca0008000009 */
[----:B------:R-:W-:-:S13]  /*0270*/  FSETP.GT.AND P0, PT, |R0|, 1.469367938527859385e-39, PT ;  /* 0x001000000000780b */ /* 0x000fda0003f04200 */
[----:B------:R-:W-:Y:S05]  /*0280*/  @P0 BRA P1, `(.L_x_4) ;  /* 0x0000000000280947 */ /* 0x000fea0000800000 */
[----:B------:R-:W0:Y:S01]  /*0290*/  LDCU.64 UR6, c[0x0][0x3b0] ;  /* 0x00007600ff0677ac */ /* 0x000e220008000a00 */
[----:B------:R-:W-:Y:S01]  /*02a0*/  IMAD.MOV.U32 R9, RZ, RZ, R2 ;  /* 0x000000ffff097224 */ /* 0x000fe200078e0002 */
[----:B------:R-:W-:Y:S01]  /*02b0*/  MOV R0, 0x300 ;  /* 0x0000030000007802 */ /* 0x000fe20000000f00 */
[----:B------:R-:W-:Y:S02]  /*02c0*/  IMAD.MOV.U32 R8, RZ, RZ, R3 ;  /* 0x000000ffff087224 */ /* 0x000fe400078e0003 */
[----:B0-----:R-:W-:Y:S02]  /*02d0*/  IMAD.U32 R11, RZ, RZ, UR6 ;  /* 0x00000006ff0b7e24 */ /* 0x001fe4000f8e00ff */
[----:B------:R-:W-:-:S07]  /*02e0*/  IMAD.U32 R10, RZ, RZ, UR7 ;  /* 0x00000007ff0a7e24 */ /* 0x000fce000f8e00ff */
[----:B------:R-:W-:Y:S05]  /*02f0*/  CALL.REL.NOINC `($__internal_0_$__cuda_sm20_div_rn_f64_full) ;  /* 0x00000010000c7944 */ /* 0x000fea0003c00000 */
[----:B------:R-:W-:-:S04]  /*0300*/  LOP3.LUT R9, R9, R8, RZ, 0x3c, !PT ;  /* 0x0000000809097212 */ /* 0x000fc800078e3cff */
[----:B------:R-:W-:-:S04]  /*0310*/  LOP3.LUT R8, R9, R8, RZ, 0x3c, !PT ;  /* 0x0000000809087212 */ /* 0x000fc800078e3cff */
[----:B------:R-:W-:-:S07]  /*0320*/  LOP3.LUT R9, R9, R8, RZ, 0x3c, !PT ;  /* 0x0000000809097212 */ /* 0x000fce00078e3cff */
.L_x_4:
[----:B------:R-:W-:Y:S05]  /*0330*/  BSYNC.RECONVERGENT B0 ;  /* 0x0000000000007941 */ /* 0x000fea0003800200 */
.L_x_3:
[----:B------:R-:W2:Y:S01]  /*0340*/  LDG.E.64 R16, desc[UR4][R14.64+-0x8] ;  /* 0xfffff8040e107981 */ /* 0x000ea2000c1e1b00 */
[----:B------:R-:W0:Y:S01]  /*0350*/  LDCU UR6, c[0x0][0x3bc] ;  /* 0x00007780ff0677ac */ /* 0x000e220008000800 */
[----:B------:R-:W1:Y:S01]  /*0360*/  LDC.64 R12, c[0x0][0x3b8] ;  /* 0x0000ee00ff0c7b82 */ /* 0x000e620000000a00 */
[----:B------:R-:W-:Y:S01]  /*0370*/  MOV R4, 0x1 ;  /* 0x0000000100047802 */ /* 0x000fe20000000f00 */
[----:B------:R-:W-:Y:S01]  /*0380*/  BSSY.RECONVERGENT B0, `(.L_x_5) ;  /* 0x0000019000007945 */ /* 0x000fe20003800200 */
[----:B------:R-:W-:Y:S01]  /*0390*/  FSETP.GEU.AND P1, PT, |R3|, 6.5827683646048100446e-37, PT ;  /* 0x036000000300780b */ /* 0x000fe20003f2e200 */
[----:B0-----:R-:W1:Y:S03]  /*03a0*/  MUFU.RCP64H R5, UR6 ;  /* 0x0000000600057d08 */ /* 0x001e660008001800 */
[----:B-1----:R-:W-:-:S08]  /*03b0*/  DFMA R10, R4, -R12, 1 ;  /* 0x3ff00000040a742b */ /* 0x002fd0000000080c */
[----:B------:R-:W-:-:S08]  /*03c0*/  DFMA R10, R10, R10, R10 ;  /* 0x0000000a0a0a722b */ /* 0x000fd0000000000a */
[----:B------:R-:W-:-:S08]  /*03d0*/  DFMA R10, R4, R10, R4 ;  /* 0x0000000a040a722b */ /* 0x000fd00000000004 */
[----:B------:R-:W-:-:S08]  /*03e0*/  DFMA R4, R10, -R12, 1 ;  /* 0x3ff000000a04742b */ /* 0x000fd0000000080c */
[----:B------:R-:W-:-:S08]  /*03f0*/  DFMA R4, R10, R4, R10 ;  /* 0x000000040a04722b */ /* 0x000fd0000000000a */
[----:B------:R-:W-:-:S08]  /*0400*/  DMUL R10, R2, R4 ;  /* 0x00000004020a7228 */ /* 0x000fd00000000000 */
[----:B------:R-:W-:-:S08]  /*0410*/  DFMA R12, R10, -R12, R2 ;  /* 0x8000000c0a0c722b */ /* 0x000fd00000000002 */
[----:B------:R-:W-:-:S10]  /*0420*/  DFMA R4, R4, R12, R10 ;  /* 0x0000000c0404722b */ /* 0x000fd4000000000a */
[----:B------:R-:W-:-:S05]  /*0430*/  FFMA R0, RZ, UR6, R5 ;  /* 0x00000006ff007c23 */ /* 0x000fca0008000005 */
[----:B------:R-:W-:Y:S01]  /*0440*/  FSETP.GT.AND P0, PT, |R0|, 1.469367938527859385e-39, PT ;  /* 0x001000000000780b */ /* 0x000fe20003f04200 */
[----:B--2---:R-:W-:-:S08]  /*0450*/  DADD R26, R28, -R16 ;  /* 0x000000001c1a7229 */ /* 0x004fd00000000810 */
[----:B------:R-:W-:-:S04]  /*0460*/  DFMA R26, R26, -R8, R28 ;  /* 0x800000081a1a722b */ /* 0x000fc8000000001c */
[----:B------:R-:W-:Y:S07]  /*0470*/  @P0 BRA P1, `(.L_x_6) ;  /* 0x0000000000240947 */ /* 0x000fee0000800000 */
[----:B------:R-:W0:Y:S01]  /*0480*/  LDCU.64 UR6, c[0x0][0x3b8] ;  /* 0x00007700ff0677ac */ /* 0x000e220008000a00 */
[----:B------:R-:W-:Y:S01]  /*0490*/  IMAD.MOV.U32 R9, RZ, RZ, R2 ;  /* 0x000000ffff097224 */ /* 0x000fe200078e0002 */
[----:B------:R-:W-:Y:S01]  /*04a0*/  MOV R0, 0x4f0 ;  /* 0x000004f000007802 */ /* 0x000fe20000000f00 */
[----:B------:R-:W-:Y:S02]  /*04b0*/  IMAD.MOV.U32 R8, RZ, RZ, R3 ;  /* 0x000000ffff087224 */ /* 0x000fe400078e0003 */
[----:B0-----:R-:W-:Y:S02]  /*04c0*/  IMAD.U32 R11, RZ, RZ, UR6 ;  /* 0x00000006ff0b7e24 */ /* 0x001fe4000f8e00ff */
[----:B------:R-:W-:-:S07]  /*04d0*/  IMAD.U32 R10, RZ, RZ, UR7 ;  /* 0x00000007ff0a7e24 */ /* 0x000fce000f8e00ff */
[----:B------:R-:W-:Y:S05]  /*04e0*/  CALL.REL.NOINC `($__internal_0_$__cuda_sm20_div_rn_f64_full) ;  /* 0x0000000c00907944 */ /* 0x000fea0003c00000 */
[----:B------:R-:W-:Y:S01]  /*04f0*/  MOV R4, R9 ;  /* 0x0000000900047202 */ /* 0x000fe20000000f00 */
[----:B------:R-:W-:-:S07]  /*0500*/  IMAD.MOV.U32 R5, RZ, RZ, R8 ;  /* 0x000000ffff057224 */ /* 0x000fce00078e0008 */
.L_x_6:
[----:B------:R-:W-:Y:S05]  /*0510*/  BSYNC.RECONVERGENT B0 ;  /* 0x0000000000007941 */ /* 0x000fea0003800200 */
.L_x_5:
[----:B------:R-:W0:Y:S01]  /*0520*/  LDC.64 R18, c[0x0][0x398] ;  /* 0x0000e600ff127b82 */ /* 0x000e220000000a00 */
[----:B------:R-:W1:Y:S07]  /*0530*/  LDCU UR6, c[0x0][0x3a8] ;  /* 0x00007500ff0677ac */ /* 0x000e6e0008000800 */
[----:B------:R-:W2:Y:S01]  /*0540*/  LDC.64 R20, c[0x0][0x3c8] ;  /* 0x0000f200ff147b82 */ /* 0x000ea20000000a00 */
[----:B------:R-:W-:-:S07]  /*0550*/  IMAD.MOV.U32 R8, RZ, RZ, 0x1 ;  /* 0x00000001ff087424 */ /* 0x000fce00078e00ff */
[----:B------:R-:W3:Y:S01]  /*0560*/  LDC.64 R12, c[0x0][0x3c0] ;  /* 0x0000f000ff0c7b82 */ /* 0x000ee20000000a00 */
[----:B-1----:R-:W-:Y:S01]  /*0570*/  VIADD R7, R6, -UR6 ;  /* 0x8000000606077c36 */ /* 0x002fe20008000000 */
[----:B------:R-:W1:Y:S03]  /*0580*/  LDCU.64 UR6, c[0x0][0x3b0] ;  /* 0x00007600ff0677ac */ /* 0x000e660008000a00 */
[----:B0-----:R-:W-:-:S03]  /*0590*/  IMAD.WIDE R18, R7, 0x8, R18 ;  /* 0x0000000807127825 */ /* 0x001fc600078e0212 */
[----:B------:R-:W0:Y:S03]  /*05a0*/  LDC R0, c[0x0][0x3c4] ;  /* 0x0000f100ff007b82 */ /* 0x000e260000000800 */
[----:B------:R-:W4:Y:S01]  /*05b0*/  LDG.E.64 R18, desc[UR4][R18.64] ;  /* 0x0000000412127981 */ /* 0x000f22000c1e1b00 */
[----:B--2---:R-:W-:-:S08]  /*05c0*/  DADD R20, R20, R20 ;  /* 0x0000000014147229 */ /* 0x004fd00000000014 */
[----:B-1----:R-:W-:-:S06]  /*05d0*/  DMUL R2, R20, UR6 ;  /* 0x0000000614027c28 */ /* 0x002fcc0008000000 */
[----:B------:R-:W1:Y:S01]  /*05e0*/  MUFU.RCP64H R9, R3 ;  /* 0x0000000300097308 */ /* 0x000e620000001800 */
[----:B0-----:R-:W-:Y:S01]  /*05f0*/  FSETP.GEU.AND P1, PT, |R0|, 6.5827683646048100446e-37, PT ;  /* 0x036000000000780b */ /* 0x001fe20003f2e200 */
[----:B-1----:R-:W-:-:S08]  /*0600*/  DFMA R10, -R2, R8, 1 ;  /* 0x3ff00000020a742b */ /* 0x002fd00000000108 */
[----:B------:R-:W-:-:S08]  /*0610*/  DFMA R10, R10, R10, R10 ;  /* 0x0000000a0a0a722b */ /* 0x000fd0000000000a */
[----:B------:R-:W-:-:S08]  /*0620*/  DFMA R10, R8, R10, R8 ;  /* 0x0000000a080a722b */ /* 0x000fd00000000008 */
[----:B------:R-:W-:-:S08]  /*0630*/  DFMA R8, -R2, R10, 1 ;  /* 0x3ff000000208742b */ /* 0x000fd0000000010a */
[----:B------:R-:W-:-:S08]  /*0640*/  DFMA R8, R10, R8, R10 ;  /* 0x000000080a08722b */ /* 0x000fd0000000000a */
[----:B---3--:R-:W-:-:S08]  /*0650*/  DMUL R10, R8, R12 ;  /* 0x0000000c080a7228 */ /* 0x008fd00000000000 */
[----:B------:R-:W-:-:S08]  /*0660*/  DFMA R12, -R2, R10, R12 ;  /* 0x0000000a020c722b */ /* 0x000fd0000000010c */
[----:B------:R-:W-:-:S10]  /*0670*/  DFMA R8, R8, R12, R10 ;  /* 0x0000000c0808722b */ /* 0x000fd4000000000a */
[----:B------:R-:W-:-:S05]  /*0680*/  FFMA R12, RZ, R3, R9 ;  /* 0x00000003ff0c7223 */ /* 0x000fca0000000009 */
[----:B------:R-:W-:Y:S01]  /*0690*/  FSETP.GT.AND P0, PT, |R12|, 1.469367938527859385e-39, PT ;  /* 0x001000000c00780b */ /* 0x000fe20003f04200 */
[----:B----4-:R-:W-:-:S08]  /*06a0*/  DADD R10, R28, -R18 ;  /* 0x000000001c0a7229 */ /* 0x010fd00000000812 */
[----:B------:R-:W-:-:S04]  /*06b0*/  DFMA R26, R10, -R4, R26 ;  /* 0x800000040a1a722b */ /* 0x000fc8000000001a */
[----:B------:R-:W-:Y:S07]  /*06c0*/  @P0 BRA P1, `(.L_x_7) ;  /* 0x0000000000280947 */ /* 0x000fee0000800000 */
[----:B------:R-:W0:Y:S01]  /*06d0*/  LDCU.64 UR6, c[0x0][0x3c0] ;  /* 0x00007800ff0677ac */ /* 0x000e220008000a00 */
[----:B------:R-:W-:Y:S01]  /*06e0*/  IMAD.MOV.U32 R11, RZ, RZ, R2 ;  /* 0x000000ffff0b7224 */ /* 0x000fe200078e0002 */
[----:B------:R-:W-:Y:S02]  /*06f0*/  MOV R10, R3 ;  /* 0x00000003000a7202 */ /* 0x000fe40000000f00 */
[----:B------:R-:W-:Y:S01]  /*0700*/  MOV R0, 0x740 ;  /* 0x0000074000007802 */ /* 0x000fe20000000f00 */
[----:B0-----:R-:W-:Y:S02]  /*0710*/  IMAD.U32 R9, RZ, RZ, UR6 ;  /* 0x00000006ff097e24 */ /* 0x001fe4000f8e00ff */
[----:B------:R-:W-:-:S07]  /*0720*/  IMAD.U32 R8, RZ, RZ, UR7 ;  /* 0x00000007ff087e24 */ /* 0x000fce000f8e00ff */
[----:B------:R-:W-:Y:S05]  /*0730*/  CALL.REL.NOINC `($__internal_0_$__cuda_sm20_div_rn_f64_full) ;  /* 0x0000000800fc7944 */ /* 0x000fea0003c00000 */
[----:B------:R-:W-:-:S04]  /*0740*/  LOP3.LUT R9, R9, R8, RZ, 0x3c, !PT ;  /* 0x0000000809097212 */ /* 0x000fc800078e3cff */
[----:B------:R-:W-:-:S04]  /*0750*/  LOP3.LUT R8, R9, R8, RZ, 0x3c, !PT ;  /* 0x0000000809087212 */ /* 0x000fc800078e3cff */
[----:B------:R-:W-:-:S07]  /*0760*/  LOP3.LUT R9, R9, R8, RZ, 0x3c, !PT ;  /* 0x0000000809097212 */ /* 0x000fce00078e3cff */
.L_x_7:
[----:B------:R-:W0:Y:S08]  /*0770*/  LDC.64 R22, c[0x0][0x390] ;  /* 0x0000e400ff167b82 */ /* 0x000e300000000a00 */
[----:B------:R-:W1:Y:S01]  /*0780*/  LDC.64 R4, c[0x0][0x3b0] ;  /* 0x0000ec00ff047b82 */ /* 0x000e620000000a00 */
[----:B------:R-:W-:Y:S01]  /*0790*/  IMAD.MOV.U32 R2, RZ, RZ, 0x1 ;  /* 0x00000001ff027424 */ /* 0x000fe200078e00ff */
[----:B------:R-:W2:Y:S01]  /*07a0*/  LDCU.64 UR6, c[0x0][0x3c0] ;  /* 0x00007800ff0677ac */ /* 0x000ea20008000a00 */
[----:B0-----:R-:W-:-:S05]  /*07b0*/  IMAD.WIDE R22, R6, 0x8, R22 ;  /* 0x0000000806167825 */ /* 0x001fca00078e0216 */
[----:B------:R-:W3:Y:S04]  /*07c0*/  LDG.E.64 R12, desc[UR4][R22.64+0x8] ;  /* 0x00000804160c7981 */ /* 0x000ee8000c1e1b00 */
[----:B------:R-:W3:Y:S01]  /*07d0*/  LDG.E.64 R10, desc[UR4][R22.64+-0x8] ;  /* 0xfffff804160a7981 */ /* 0x000ee2000c1e1b00 */
[----:B-1----:R-:W-:-:S06]  /*07e0*/  DMUL R4, R4, R4 ;  /* 0x0000000404047228 */ /* 0x002fcc0000000000 */
[----:B------:R-:W0:Y:S02]  /*07f0*/  MUFU.RCP64H R3, R5 ;  /* 0x0000000500037308 */ /* 0x000e240000001800 */
[----:B0-----:R-:W-:-:S08]  /*0800*/  DFMA R24, -R4, R2, 1 ;  /* 0x3ff000000418742b */ /* 0x001fd00000000102 */
[----:B------:R-:W-:Y:S02]  /*0810*/  DFMA R30, R24, R24, R24 ;  /* 0x00000018181e722b */ /* 0x000fe40000000018 */
[----:B------:R-:W2:Y:S06]  /*0820*/  LDC.64 R24, c[0x0][0x3d0] ;  /* 0x0000f400ff187b82 */ /* 0x000eac0000000a00 */
[----:B------:R-:W-:-:S08]  /*0830*/  DFMA R30, R2, R30, R2 ;  /* 0x0000001e021e722b */ /* 0x000fd00000000002 */
[----:B------:R-:W-:-:S08]  /*0840*/  DFMA R2, -R4, R30, 1 ;  /* 0x3ff000000402742b */ /* 0x000fd0000000011e */
[----:B------:R-:W-:Y:S02]  /*0850*/  DFMA R2, R30, R2, R30 ;  /* 0x000000021e02722b */ /* 0x000fe4000000001e */
[----:B--2---:R-:W-:-:S08]  /*0860*/  DMUL R24, R24, UR6 ;  /* 0x0000000618187c28 */ /* 0x004fd00008000000 */
[----:B------:R-:W-:Y:S02]  /*0870*/  DMUL R30, R24, R2 ;  /* 0x00000002181e7228 */ /* 0x000fe40000000000 */
[----:B------:R-:W-:-:S06]  /*0880*/  FSETP.GEU.AND P1, PT, |R25|, 6.5827683646048100446e-37, PT ;  /* 0x036000001900780b */ /* 0x000fcc0003f2e200 */
[----:B------:R-:W-:-:S08]  /*0890*/  DFMA R32, -R4, R30, R24 ;  /* 0x0000001e0420722b */ /* 0x000fd00000000118 */
[----:B------:R-:W-:-:S10]  /*08a0*/  DFMA R2, R2, R32, R30 ;  /* 0x000000200202722b */ /* 0x000fd4000000001e */
[----:B------:R-:W-:-:S05]  /*08b0*/  FFMA R0, RZ, R5, R3 ;  /* 0x00000005ff007223 */ /* 0x000fca0000000003 */
[----:B------:R-:W-:Y:S01]  /*08c0*/  FSETP.GT.AND P0, PT, |R0|, 1.469367938527859385e-39, PT ;  /* 0x001000000000780b */ /* 0x000fe20003f04200 */
[----:B---3--:R-:W-:-:S08]  /*08d0*/  DADD R10, R12, -R10 ;  /* 0x000000000c0a7229 */ /* 0x008fd0000000080a */
[----:B------:R-:W-:-:S04]  /*08e0*/  DFMA R26, R10, -R8, R26 ;  /* 0x800000080a1a722b */ /* 0x000fc8000000001a */
[----:B------:R-:W-:Y:S07]  /*08f0*/  @P0 BRA P1, `(.L_x_8) ;  /* 0x0000000000200947 */ /* 0x000fee0000800000 */
[----:B------:R-:W-:Y:S01]  /*0900*/  IMAD.MOV.U32 R11, RZ, RZ, R4 ;  /* 0x000000ffff0b7224 */ /* 0x000fe200078e0004 */
[----:B------:R-:W-:Y:S01]  /*0910*/  MOV R10, R5 ;  /* 0x00000005000a7202 */ /* 0x000fe20000000f00 */
[----:B------:R-:W-:Y:S01]  /*0920*/  IMAD.MOV.U32 R9, RZ, RZ, R24 ;  /* 0x000000ffff097224 */ /* 0x000fe200078e0018 */
[----:B------:R-:W-:Y:S01]  /*0930*/  MOV R0, 0x960 ;  /* 0x0000096000007802 */ /* 0x000fe20000000f00 */
[----:B------:R-:W-:-:S07]  /*0940*/  IMAD.MOV.U32 R8, RZ, RZ, R25 ;  /* 0x000000ffff087224 */ /* 0x000fce00078e0019 */
[----:B------:R-:W-:Y:S05]  /*0950*/  CALL.REL.NOINC `($__internal_0_$__cuda_sm20_div_rn_f64_full) ;  /* 0x0000000800747944 */ /* 0x000fea0003c00000 */
[----:B------:R-:W-:Y:S02]  /*0960*/  IMAD.MOV.U32 R2, RZ, RZ, R9 ;  /* 0x000000ffff027224 */ /* 0x000fe400078e0009 */
[----:B------:R-:W-:-:S07]  /*0970*/  IMAD.MOV.U32 R3, RZ, RZ, R8 ;  /* 0x000000ffff037224 */ /* 0x000fce00078e0008 */
.L_x_8:
[----:B------:R-:W2:Y:S01]  /*0980*/  LDG.E.64 R8, desc[UR4][R14.64+0x8] ;  /* 0x000008040e087981 */ /* 0x000ea2000c1e1b00 */
[----:B------:R-:W0:Y:S01]  /*0990*/  LDC.64 R12, c[0x0][0x3b8] ;  /* 0x0000ee00ff0c7b82 */ /* 0x000e220000000a00 */
[----:B------:R-:W-:Y:S01]  /*09a0*/  MOV R4, 0x1 ;  /* 0x0000000100047802 */ /* 0x000fe20000000f00 */
[----:B------:R-:W-:Y:S01]  /*09b0*/  DADD R28, R28, R28 ;  /* 0x000000001c1c7229 */ /* 0x000fe2000000001c */
[----:B------:R-:W-:Y:S01]  /*09c0*/  FSETP.GEU.AND P1, PT, |R25|, 6.5827683646048100446e-37, PT ;  /* 0x036000001900780b */ /* 0x000fe20003f2e200 */
[----:B0-----:R-:W-:-:S06]  /*09d0*/  DMUL R12, R12, R12 ;  /* 0x0000000c0c0c7228 */ /* 0x001fcc0000000000 */
[----:B------:R-:W0:Y:S02]  /*09e0*/  MUFU.RCP64H R5, R13 ;  /* 0x0000000d00057308 */ /* 0x000e240000001800 */
[----:B0-----:R-:W-:-:S08]  /*09f0*/  DFMA R10, -R12, R4, 1 ;  /* 0x3ff000000c0a742b */ /* 0x001fd00000000104 */
[----:B------:R-:W-:-:S08]  /*0a00*/  DFMA R10, R10, R10, R10 ;  /* 0x0000000a0a0a722b */ /* 0x000fd0000000000a */
[----:B------:R-:W-:-:S08]  /*0a10*/  DFMA R10, R4, R10, R4 ;  /* 0x0000000a040a722b */ /* 0x000fd00000000004 */
[----:B------:R-:W-:-:S08]  /*0a20*/  DFMA R4, -R12, R10, 1 ;  /* 0x3ff000000c04742b */ /* 0x000fd0000000010a */
[----:B------:R-:W-:-:S08]  /*0a30*/  DFMA R4, R10, R4, R10 ;  /* 0x000000040a04722b */ /* 0x000fd0000000000a */
[----:B------:R-:W-:-:S08]  /*0a40*/  DMUL R10, R24, R4 ;  /* 0x00000004180a7228 */ /* 0x000fd00000000000 */
[----:B------:R-:W-:-:S08]  /*0a50*/  DFMA R30, -R12, R10, R24 ;  /* 0x0000000a0c1e722b */ /* 0x000fd00000000118 */
[----:B------:R-:W-:-:S10]  /*0a60*/  DFMA R4, R4, R30, R10 ;  /* 0x0000001e0404722b */ /* 0x000fd4000000000a */
[----:B------:R-:W-:-:S05]  /*0a70*/  FFMA R0, RZ, R13, R5 ;  /* 0x0000000dff007223 */ /* 0x000fca0000000005 */
[----:B------:R-:W-:Y:S01]  /*0a80*/  FSETP.GT.AND P0, PT, |R0|, 1.469367938527859385e-39, PT ;  /* 0x001000000000780b */ /* 0x000fe20003f04200 */
[----:B--2---:R-:W-:-:S08]  /*0a90*/  DADD R8, R8, -R28 ;  /* 0x0000000008087229 */ /* 0x004fd0000000081c */
[----:B------:R-:W-:-:S08]  /*0aa0*/  DADD R8, R16, R8 ;  /* 0x0000000010087229 */ /* 0x000fd00000000008 */
[----:B------:R-:W-:Y:S01]  /*0ab0*/  DFMA R26, R8, R2, R26 ;  /* 0x00000002081a722b */ /* 0x000fe2000000001a */
[----:B------:R-:W-:Y:S10]  /*0ac0*/  @P0 BRA P1, `(.L_x_9) ;  /* 0x0000000000200947 */ /* 0x000ff40000800000 */
[----:B------:R-:W-:Y:S01]  /*0ad0*/  IMAD.MOV.U32 R9, RZ, RZ, R24 ;  /* 0x000000ffff097224 */ /* 0x000fe200078e0018 */
[----:B------:R-:W-:Y:S01]  /*0ae0*/  MOV R0, 0xb30 ;  /* 0x00000b3000007802 */ /* 0x000fe20000000f00 */
[----:B------:R-:W-:Y:S02]  /*0af0*/  IMAD.MOV.U32 R8, RZ, RZ, R25 ;  /* 0x000000ffff087224 */ /* 0x000fe400078e0019 */
[----:B------:R-:W-:Y:S02]  /*0b00*/  IMAD.MOV.U32 R11, RZ, RZ, R12 ;  /* 0x000000ffff0b7224 */ /* 0x000fe400078e000c */
[----:B------:R-:W-:-:S07]  /*0b10*/  IMAD.MOV.U32 R10, RZ, RZ, R13 ;  /* 0x000000ffff0a7224 */ /* 0x000fce00078e000d */
[----:B------:R-:W-:Y:S05]  /*0b20*/  CALL.REL.NOINC `($__internal_0_$__cuda_sm20_div_rn_f64_full) ;  /* 0x0000000800007944 */ /* 0x000fea0003c00000 */
[----:B------:R-:W-:Y:S01]  /*0b30*/  MOV R4, R9 ;  /* 0x0000000900047202 */ /* 0x000fe20000000f00 */
[----:B------:R-:W-:-:S07]  /*0b40*/  IMAD.MOV.U32 R5, RZ, RZ, R8 ;  /* 0x000000ffff057224 */ /* 0x000fce00078e0008 */
.L_x_9:
[----:B------:R-:W0:Y:S01]  /*0b50*/  LDC R9, c[0x0][0x3a8] ;  /* 0x0000ea00ff097b82 */ /* 0x000e220000000800 */
[----:B------:R-:W1:Y:S01]  /*0b60*/  LDCU UR8, c[0x0][0x3b4] ;  /* 0x00007680ff0877ac */ /* 0x000e620008000800 */
[----:B------:R-:W2:Y:S06]  /*0b70*/  LDCU.64 UR6, c[0x0][0x3c0] ;  /* 0x00007800ff0677ac */ /* 0x000eac0008000a00 */
[----:B------:R-:W3:Y:S08]  /*0b80*/  LDC.64 R10, c[0x0][0x3a0] ;  /* 0x0000e800ff0a7b82 */ /* 0x000ef00000000a00 */
[----:B------:R-:W4:Y:S01]  /*0b90*/  LDC.64 R12, c[0x0][0x3b0] ;  /* 0x0000ec00ff0c7b82 */ /* 0x000f220000000a00 */
[----:B0-----:R-:W-:-:S07]  /*0ba0*/  IMAD.WIDE R14, R9, 0x8, R14 ;  /* 0x00000008090e7825 */ /* 0x001fce00078e020e */
[----:B------:R-:W0:Y:S01]  /*0bb0*/  LDC.64 R8, c[0x0][0x380] ;  /* 0x0000e000ff087b82 */ /* 0x000e220000000a00 */
[----:B------:R-:W5:Y:S01]  /*0bc0*/  LDG.E.64 R14, desc[UR4][R14.64] ;  /* 0x000000040e0e7981 */ /* 0x000f62000c1e1b00 */
[----:B0-----:R-:W-:Y:S01]  /*0bd0*/  IMAD.WIDE R8, R6, 0x8, R8 ;  /* 0x0000000806087825 */ /* 0x001fe200078e0208 */
[----:B-----5:R-:W-:-:S08]  /*0be0*/  DADD R28, -R28, R14 ;  /* 0x000000001c1c7229 */ /* 0x020fd0000000010e */
[----:B------:R-:W-:-:S08]  /*0bf0*/  DADD R28, R18, R28 ;  /* 0x00000000121c7229 */ /* 0x000fd0000000001c */
[----:B------:R-:W-:Y:S01]  /*0c00*/  DFMA R28, R28, R4, R26 ;  /* 0x000000041c1c722b */ /* 0x000fe2000000001a */
[----:B---3--:R-:W-:-:S06]  /*0c10*/  IMAD.WIDE R26, R6, 0x8, R10 ;  /* 0x00000008061a7825 */ /* 0x008fcc00078e020a */
[----:B------:R0:W-:Y:S04]  /*0c20*/  STG.E.64 desc[UR4][R8.64], R28 ;  /* 0x0000001c08007986 */ /* 0x0001e8000c101b04 */
[----:B------:R-:W2:Y:S01]  /*0c30*/  LDG.E.64 R24, desc[UR4][R26.64] ;  /* 0x000000041a187981 */ /* 0x000ea2000c1e1b00 */
[----:B-1----:R-:W4:Y:S01]  /*0c40*/  MUFU.RCP64H R11, UR8 ;  /* 0x00000008000b7d08 */ /* 0x002f220008001800 */
[----:B------:R-:W-:Y:S01]  /*0c50*/  IMAD.MOV.U32 R10, RZ, RZ, 0x1 ;  /* 0x00000001ff0a7424 */ /* 0x000fe200078e00ff */
[----:B------:R-:W-:Y:S05]  /*0c60*/  BSSY.RECONVERGENT B0, `(.L_x_10) ;  /* 0x0000017000007945 */ /* 0x000fea0003800200 */
[----:B----4-:R-:W-:-:S08]  /*0c70*/  DFMA R14, R10, -R12, 1 ;  /* 0x3ff000000a0e742b */ /* 0x010fd0000000080c */
[----:B------:R-:W-:-:S08]  /*0c80*/  DFMA R14, R14, R14, R14 ;  /* 0x0000000e0e0e722b */ /* 0x000fd0000000000e */
[----:B------:R-:W-:-:S08]  /*0c90*/  DFMA R14, R10, R14, R10 ;  /* 0x0000000e0a0e722b */ /* 0x000fd0000000000a */
[----:B------:R-:W-:-:S08]  /*0ca0*/  DFMA R10, R14, -R12, 1 ;  /* 0x3ff000000e0a742b */ /* 0x000fd0000000080c */
[----:B------:R-:W-:Y:S02]  /*0cb0*/  DFMA R10, R14, R10, R14 ;  /* 0x0000000a0e0a722b */ /* 0x000fe4000000000e */
[----:B--2---:R-:W-:-:S08]  /*0cc0*/  DMUL R16, R24, UR6 ;  /* 0x0000000618107c28 */ /* 0x004fd00008000000 */
[----:B------:R-:W-:Y:S02]  /*0cd0*/  DMUL R14, R10, R16 ;  /* 0x000000100a0e7228 */ /* 0x000fe40000000000 */
[----:B------:R-:W-:-:S06]  /*0ce0*/  FSETP.GEU.AND P1, PT, |R17|, 6.5827683646048100446e-37, PT ;  /* 0x036000001100780b */ /* 0x000fcc0003f2e200 */
[----:B0-----:R-:W-:-:S08]  /*0cf0*/  DFMA R8, R14, -R12, R16 ;  /* 0x8000000c0e08722b */ /* 0x001fd00000000010 */
        /* <DEDUP_REMOVED lines=8> */
[----:B0-----:R-:W-:Y:S01]  /*0d80*/  IMAD.U32 R11, RZ, RZ, UR6 ;  /* 0x00000006ff0b7e24 */ /* 0x001fe2000f8e00ff */
[----:B------:R-:W-:-:S07]  /*0d90*/  MOV R10, UR7 ;  /* 0x00000007000a7c02 */ /* 0x000fce0008000f00 */
[----:B------:R-:W-:Y:S05]  /*0da0*/  CALL.REL.NOINC `($__internal_0_$__cuda_sm20_div_rn_f64_full) ;  /* 0x0000000400607944 */ /* 0x000fea0003c00000 */
[----:B------:R-:W-:Y:S02]  /*0db0*/  IMAD.MOV.U32 R14, RZ, RZ, R9 ;  /* 0x000000ffff0e7224 */ /* 0x000fe400078e0009 */
[----:B------:R-:W-:-:S07]  /*0dc0*/  IMAD.MOV.U32 R15, RZ, RZ, R8 ;  /* 0x000000ffff0f7224 */ /* 0x000fce00078e0008 */
.L_x_11:
[----:B------:R-:W-:Y:S05]  /*0dd0*/  BSYNC.RECONVERGENT B0 ;  /* 0x0000000000007941 */ /* 0x000fea0003800200 */
.L_x_10:
[----:B------:R-:W2:Y:S01]  /*0de0*/  LDG.E.64 R18, desc[UR4][R26.64+-0x8] ;  /* 0xfffff8041a127981 */ /* 0x000ea2000c1e1b00 */
[----:B------:R-:W0:Y:S01]  /*0df0*/  LDCU UR6, c[0x0][0x3bc] ;  /* 0x00007780ff0677ac */ /* 0x000e220008000800 */
[----:B------:R-:W1:Y:S01]  /*0e00*/  LDC.64 R8, c[0x0][0x3b8] ;  /* 0x0000ee00ff087b82 */ /* 0x000e620000000a00 */
[----:B------:R-:W-:Y:S01]  /*0e10*/  IMAD.MOV.U32 R10, RZ, RZ, 0x1 ;  /* 0x00000001ff0a7424 */ /* 0x000fe200078e00ff */
[----:B------:R-:W-:Y:S01]  /*0e20*/  FSETP.GEU.AND P1, PT, |R17|, 6.5827683646048100446e-37, PT ;  /* 0x036000001100780b */ /* 0x000fe20003f2e200 */
[----:B------:R-:W-:Y:S01]  /*0e30*/  BSSY.RECONVERGENT B0, `(.L_x_12) ;  /* 0x0000019000007945 */ /* 0x000fe20003800200 */
        /* <DEDUP_REMOVED lines=15> */
[----:B------:R-:W-:Y:S01]  /*0f30*/  MOV R9, R16 ;  /* 0x0000001000097202 */ /* 0x000fe20000000f00 */
[----:B------:R-:W-:Y:S01]  /*0f40*/  IMAD.MOV.U32 R8, RZ, RZ, R17 ;  /* 0x000000ffff087224 */ /* 0x000fe200078e0011 */
[----:B------:R-:W-:Y:S01]  /*0f50*/  MOV R0, 0xf90 ;  /* 0x00000f9000007802 */ /* 0x000fe20000000f00 */
[----:B0-----:R-:W-:Y:S02]  /*0f60*/  IMAD.U32 R11, RZ, RZ, UR6 ;  /* 0x00000006ff0b7e24 */ /* 0x001fe4000f8e00ff */
[----:B------:R-:W-:-:S07]  /*0f70*/  IMAD.U32 R10, RZ, RZ, UR7 ;  /* 0x00000007ff0a7e24 */ /* 0x000fce000f8e00ff */
[----:B------:R-:W-:Y:S05]  /*0f80*/  CALL.REL.NOINC `($__internal_0_$__cuda_sm20_div_rn_f64_full) ;  /* 0x0000000000e87944 */ /* 0x000fea0003c00000 */
[----:B------:R-:W-:-:S04]  /*0f90*/  LOP3.LUT R9, R9, R8, RZ, 0x3c, !PT ;  /* 0x0000000809097212 */ /* 0x000fc800078e3cff */
[----:B------:R-:W-:-:S04]  /*0fa0*/  LOP3.LUT R8, R9, R8, RZ, 0x3c, !PT ;  /* 0x0000000809087212 */ /* 0x000fc800078e3cff */
[----:B------:R-:W-:-:S07]  /*0fb0*/  LOP3.LUT R9, R9, R8, RZ, 0x3c, !PT ;  /* 0x0000000809097212 */ /* 0x000fce00078e3cff */
.L_x_13:
[----:B------:R-:W-:Y:S05]  /*0fc0*/  BSYNC.RECONVERGENT B0 ;  /* 0x0000000000007941 */ /* 0x000fea0003800200 */
.L_x_12:
[----:B------:R-:W0:Y:S01]  /*0fd0*/  LDC.64 R16, c[0x0][0x3a0] ;  /* 0x0000e800ff107b82 */ /* 0x000e220000000a00 */
[----:B------:R-:W1:Y:S01]  /*0fe0*/  LDCU.64 UR6, c[0x0][0x3b8] ;  /* 0x00007700ff0677ac */ /* 0x000e620008000a00 */
[----:B------:R-:W-:-:S06]  /*0ff0*/  IMAD.MOV.U32 R10, RZ, RZ, 0x1 ;  /* 0x00000001ff0a7424 */ /* 0x000fcc00078e00ff */
[----:B------:R-:W2:Y:S01]  /*1000*/  LDC R0, c[0x0][0x3c4] ;  /* 0x0000f100ff007b82 */ /* 0x000ea20000000800 */
[----:B0-----:R-:W-:-:S06]  /*1010*/  IMAD.WIDE R16, R7, 0x8, R16 ;  /* 0x0000000807107825 */ /* 0x001fcc00078e0210 */
[----:B------:R-:W3:Y:S01]  /*1020*/  LDG.E.64 R16, desc[UR4][R16.64] ;  /* 0x0000000410107981 */ /* 0x000ee2000c1e1b00 */
[----:B-1----:R-:W-:Y:S01]  /*1030*/  DMUL R20, R20, UR6 ;  /* 0x0000000614147c28 */ /* 0x002fe20008000000 */
[----:B------:R-:W0:Y:S01]  /*1040*/  LDCU.64 UR6, c[0x0][0x3c0] ;  /* 0x00007800ff0677ac */ /* 0x000e220008000a00 */
[----:B--2---:R-:W-:-:S04]  /*1050*/  FSETP.GEU.AND P1, PT, |R0|, 6.5827683646048100446e-37, PT ;  /* 0x036000000000780b */ /* 0x004fc80003f2e200 */
[----:B------:R-:W1:Y:S02]  /*1060*/  MUFU.RCP64H R11, R21 ;  /* 0x00000015000b7308 */ /* 0x000e640000001800 */
[----:B-1----:R-:W-:-:S08]  /*1070*/  DFMA R12, -R20, R10, 1 ;  /* 0x3ff00000140c742b */ /* 0x002fd0000000010a */
[----:B------:R-:W-:-:S08]  /*1080*/  DFMA R12, R12, R12, R12 ;  /* 0x0000000c0c0c722b */ /* 0x000fd0000000000c */
[----:B------:R-:W-:-:S08]  /*1090*/  DFMA R12, R10, R12, R10 ;  /* 0x0000000c0a0c722b */ /* 0x000fd0000000000a */
[----:B------:R-:W-:-:S08]  /*10a0*/  DFMA R10, -R20, R12, 1 ;  /* 0x3ff00000140a742b */ /* 0x000fd0000000010c */
[----:B------:R-:W-:-:S08]  /*10b0*/  DFMA R10, R12, R10, R12 ;  /* 0x0000000a0c0a722b */ /* 0x000fd0000000000c */
[----:B0-----:R-:W-:-:S08]  /*10c0*/  DMUL R12, R10, UR6 ;  /* 0x000000060a0c7c28 */ /* 0x001fd00008000000 */
[----:B------:R-:W-:-:S08]  /*10d0*/  DFMA R28, -R20, R12, UR6 ;  /* 0x00000006141c7e2b */ /* 0x000fd0000800010c */
[----:B------:R-:W-:-:S10]  /*10e0*/  DFMA R10, R10, R28, R12 ;  /* 0x0000001c0a0a722b */ /* 0x000fd4000000000c */
[----:B------:R-:W-:-:S05]  /*10f0*/  FFMA R28, RZ, R21, R11 ;  /* 0x00000015ff1c7223 */ /* 0x000fca000000000b */
[----:B------:R-:W-:Y:S01]  /*1100*/  FSETP.GT.AND P0, PT, |R28|, 1.469367938527859385e-39, PT ;  /* 0x001000001c00780b */ /* 0x000fe20003f04200 */
[----:B---3--:R-:W-:-:S08]  /*1110*/  DADD R12, R24, -R16 ;  /* 0x00000000180c7229 */ /* 0x008fd00000000810 */
        /* <DEDUP_REMOVED lines=9> */
[----:B------:R-:W-:Y:S01]  /*11b0*/  IMAD.MOV.U32 R10, RZ, RZ, R9 ;  /* 0x000000ffff0a7224 */ /* 0x000fe200078e0009 */
[----:B------:R-:W-:-:S07]  /*11c0*/  MOV R11, R8 ;  /* 0x00000008000b7202 */ /* 0x000fce0000000f00 */
.L_x_14:
[----:B------:R-:W0:Y:S01]  /*11d0*/  LDC.64 R8, c[0x0][0x390] ;  /* 0x0000e400ff087b82 */ /* 0x000e220000000a00 */
[----:B------:R-:W2:Y:S07]  /*11e0*/  LDG.E.64 R20, desc[UR4][R26.64+0x8] ;  /* 0x000008041a147981 */ /* 0x000eae000c1e1b00 */
[----:B------:R-:W1:Y:S01]  /*11f0*/  LDC R29, c[0x0][0x3a8] ;  /* 0x0000ea00ff1d7b82 */ /* 0x000e620000000800 */
[----:B------:R-:W-:-:S07]  /*1200*/  DADD R24, R24, R24 ;  /* 0x0000000018187229 */ /* 0x000fce0000000018 */
[----:B------:R-:W3:Y:S01]  /*1210*/  LDC.64 R30, c[0x0][0x388] ;  /* 0x0000e200ff1e7b82 */ /* 0x000ee20000000a00 */
[----:B0-----:R-:W-:-:S06]  /*1220*/  IMAD.WIDE R8, R7, 0x8, R8 ;  /* 0x0000000807087825 */ /* 0x001fcc00078e0208 */
[----:B------:R-:W4:Y:S01]  /*1230*/  LDG.E.64 R8, desc[UR4][R8.64] ;  /* 0x0000000408087981 */ /* 0x000f22000c1e1b00 */
[----:B-1----:R-:W-:-:S04]  /*1240*/  IMAD.WIDE R22, R29, 0x8, R22 ;  /* 0x000000081d167825 */ /* 0x002fc800078e0216 */
[----:B------:R-:W-:Y:S02]  /*1250*/  IMAD.WIDE R28, R29, 0x8, R26 ;  /* 0x000000081d1c7825 */ /* 0x000fe400078e021a */
[----:B------:R-:W4:Y:S04]  /*1260*/  LDG.E.64 R22, desc[UR4][R22.64] ;  /* 0x0000000416167981 */ /* 0x000f28000c1e1b00 */
[----:B------:R-:W5:Y:S01]  /*1270*/  LDG.E.64 R28, desc[UR4][R28.64] ;  /* 0x000000041c1c7981 */ /* 0x000f62000c1e1b00 */
[----:B---3--:R-:W-:Y:S01]  /*1280*/  IMAD.WIDE R6, R6, 0x8, R30 ;  /* 0x0000000806067825 */ /* 0x008fe200078e021e */
[----:B--2---:R-:W-:-:S08]  /*1290*/  DADD R20, R20, -R24 ;  /* 0x0000000014147229 */ /* 0x004fd00000000818 */
[----:B------:R-:W-:Y:S02]  /*12a0*/  DADD R20, R18, R20 ;  /* 0x0000000012147229 */ /* 0x000fe40000000014 */
[----:B----4-:R-:W-:Y:S02]  /*12b0*/  DADD R12, R22, -R8 ;  /* 0x00000000160c7229 */ /* 0x010fe40000000808 */
[----:B-----5:R-:W-:-:S06]  /*12c0*/  DADD R24, -R24, R28 ;  /* 0x0000000018187229 */ /* 0x020fcc000000011c */
[----:B------:R-:W-:Y:S02]  /*12d0*/  DFMA R12, R12, -R10, R14 ;  /* 0x8000000a0c0c722b */ /* 0x000fe4000000000e */
[----:B------:R-:W-:-:S06]  /*12e0*/  DADD R24, R16, R24 ;  /* 0x0000000010187229 */ /* 0x000fcc0000000018 */
[----:B------:R-:W-:-:S08]  /*12f0*/  DFMA R12, R20, R2, R12 ;  /* 0x00000002140c722b */ /* 0x000fd0000000000c */
[----:B------:R-:W-:-:S07]  /*1300*/  DFMA R12, R24, R4, R12 ;  /* 0x00000004180c722b */ /* 0x000fce000000000c */
[----:B------:R-:W-:Y:S01]  /*1310*/  STG.E.64 desc[UR4][R6.64], R12 ;  /* 0x0000000c06007986 */ /* 0x000fe2000c101b04 */
[----:B------:R-:W-:Y:S05]  /*1320*/  EXIT ;  /* 0x000000000000794d */ /* 0x000fea0003800000 */
        .weak           $__internal_0_$__cuda_sm20_div_rn_f64_full
        .type           $__internal_0_$__cuda_sm20_div_rn_f64_full,@function
        .size           $__internal_0_$__cuda_sm20_div_rn_f64_full,(.L_x_48 - $__internal_0_$__cuda_sm20_div_rn_f64_full)
$__internal_0_$__cuda_sm20_div_rn_f64_full:
[----:B------:R-:W-:Y:S01]  /*1330*/  IMAD.MOV.U32 R35, RZ, RZ, R8 ;  /* 0x000000ffff237224 */ /* 0x000fe200078e0008 */
[C---:B------:R-:W-:Y:S01]  /*1340*/  FSETP.GEU.AND P0, PT, |R10|.reuse, 1.469367938527859385e-39, PT ;  /* 0x001000000a00780b */ /* 0x040fe20003f0e200 */
[----:B------:R-:W-:Y:S01]  /*1350*/  IMAD.MOV.U32 R31, RZ, RZ, R10 ;  /* 0x000000ffff1f7224 */ /* 0x000fe200078e000a */
[----:B------:R-:W-:Y:S01]  /*1360*/  LOP3.LUT R8, R10, 0x800fffff, RZ, 0xc0, !PT ;  /* 0x800fffff0a087812 */ /* 0x000fe200078ec0ff */
[----:B------:R-:W-:Y:S01]  /*1370*/  IMAD.MOV.U32 R30, RZ, RZ, R11 ;  /* 0x000000ffff1e7224 */ /* 0x000fe200078e000b */
[C---:B------:R-:W-:Y:S01]  /*1380*/  FSETP.GEU.AND P2, PT, |R35|.reuse, 1.469367938527859385e-39, PT ;  /* 0x001000002300780b */ /* 0x040fe20003f4e200 */
[----:B------:R-:W-:Y:S01]  /*1390*/  IMAD.MOV.U32 R34, RZ, RZ, R9 ;  /* 0x000000ffff227224 */ /* 0x000fe200078e0009 */
[----:B------:R-:W-:Y:S01]  /*13a0*/  LOP3.LUT R33, R8, 0x3ff00000, RZ, 0xfc, !PT ;  /* 0x3ff0000008217812 */ /* 0x000fe200078efcff */
[----:B------:R-:W-:Y:S01]  /*13b0*/  BSSY.RECONVERGENT B1, `(.L_x_15) ;  /* 0x0000058000017945 */ /* 0x000fe20003800200 */
[----:B------:R-:W-:Y:S01]  /*13c0*/  LOP3.LUT R8, R35, 0x7ff00000, RZ, 0xc0, !PT ;  /* 0x7ff0000023087812 */ /* 0x000fe200078ec0ff */
[----:B------:R-:W-:Y:S01]  /*13d0*/  IMAD.MOV.U32 R38, RZ, RZ, R34 ;  /* 0x000000ffff267224 */ /* 0x000fe200078e0022 */
[----:B------:R-:W-:-:S02]  /*13e0*/  MOV R32, R11 ;  /* 0x0000000b00207202 */ /* 0x000fc40000000f00 */
[----:B------:R-:W-:Y:S01]  /*13f0*/  LOP3.LUT R10, R10, 0x7ff00000, RZ, 0xc0, !PT ;  /* 0x7ff000000a0a7812 */ /* 0x000fe200078ec0ff */
[----:B------:R-:W-:-:S03]  /*1400*/  @!P0 DMUL R32, R30, 8.98846567431157953865e+307 ;  /* 0x7fe000001e208828 */ /* 0x000fc60000000000 */
[C---:B------:R-:W-:Y:S01]  /*1410*/  ISETP.GE.U32.AND P1, PT, R8.reuse, R10, PT ;  /* 0x0000000a0800720c */ /* 0x040fe20003f26070 */
[----:B------:R-:W-:Y:S01]  /*1420*/  @!P2 IMAD.MOV.U32 R36, RZ, RZ, RZ ;  /* 0x000000ffff24a224 */ /* 0x000fe200078e00ff */
[----:B------:R-:W-:Y:S01]  /*1430*/  @!P2 LOP3.LUT R9, R31, 0x7ff00000, RZ, 0xc0, !PT ;  /* 0x7ff000001f09a812 */ /* 0x000fe200078ec0ff */
[----:B------:R-:W0:Y:S03]  /*1440*/  MUFU.RCP64H R13, R33 ;  /* 0x00000021000d7308 */ /* 0x000e260000001800 */
[----:B------:R-:W-:Y:S01]  /*1450*/  @!P2 ISETP.GE.U32.AND P3, PT, R8, R9, PT ;  /* 0x000000090800a20c */ /* 0x000fe20003f66070 */
[----:B------:R-:W-:Y:S01]  /*1460*/  IMAD.MOV.U32 R9, RZ, RZ, 0x1ca00000 ;  /* 0x1ca00000ff097424 */ /* 0x000fe200078e00ff */
[----:B------:R-:W-:-:S04]  /*1470*/  @!P0 LOP3.LUT R10, R33, 0x7ff00000, RZ, 0xc0, !PT ;  /* 0x7ff00000210a8812 */ /* 0x000fc800078ec0ff */
[C---:B------:R-:W-:Y:S02]  /*1480*/  @!P2 SEL R11, R9.reuse, 0x63400000, !P3 ;  /* 0x63400000090ba807 */ /* 0x040fe40005800000 */
[----:B------:R-:W-:Y:S02]  /*1490*/  SEL R12, R9, 0x63400000, !P1 ;  /* 0x63400000090c7807 */ /* 0x000fe40004800000 */
[--C-:B------:R-:W-:Y:S02]  /*14a0*/  @!P2 LOP3.LUT R11, R11, 0x80000000, R35.reuse, 0xf8, !PT ;  /* 0x800000000b0ba812 */ /* 0x100fe400078ef823 */
[----:B------:R-:W-:Y:S01]  /*14b0*/  LOP3.LUT R39, R12, 0x800fffff, R35, 0xf8, !PT ;  /* 0x800fffff0c277812 */ /* 0x000fe200078ef823 */
[----:B------:R-:W-:Y:S01]  /*14c0*/  IMAD.MOV.U32 R12, RZ, RZ, 0x1 ;  /* 0x00000001ff0c7424 */ /* 0x000fe200078e00ff */
[----:B------:R-:W-:Y:S02]  /*14d0*/  @!P2 LOP3.LUT R37, R11, 0x100000, RZ, 0xfc, !PT ;  /* 0x001000000b25a812 */ /* 0x000fe400078efcff */
[----:B------:R-:W-:-:S04]  /*14e0*/  MOV R11, R8 ;  /* 0x00000008000b7202 */ /* 0x000fc80000000f00 */
[----:B------:R-:W-:Y:S02]  /*14f0*/  @!P2 DFMA R38, R38, 2, -R36 ;  /* 0x400000002626a82b */ /* 0x000fe40000000824 */
[----:B0-----:R-:W-:-:S08]  /*1500*/  DFMA R36, R12, -R32, 1 ;  /* 0x3ff000000c24742b */ /* 0x001fd00000000820 */
[----:B------:R-:W-:Y:S01]  /*1510*/  DFMA R36, R36, R36, R36 ;  /* 0x000000242424722b */ /* 0x000fe20000000024 */
[----:B------:R-:W-:-:S07]  /*1520*/  @!P2 LOP3.LUT R11, R39, 0x7ff00000, RZ, 0xc0, !PT ;  /* 0x7ff00000270ba812 */ /* 0x000fce00078ec0ff */
[----:B------:R-:W-:-:S08]  /*1530*/  DFMA R12, R12, R36, R12 ;  /* 0x000000240c0c722b */ /* 0x000fd0000000000c */
[----:B------:R-:W-:-:S08]  /*1540*/  DFMA R40, R12, -R32, 1 ;  /* 0x3ff000000c28742b */ /* 0x000fd00000000820 */
[----:B------:R-:W-:-:S08]  /*1550*/  DFMA R40, R12, R40, R12 ;  /* 0x000000280c28722b */ /* 0x000fd0000000000c */
[----:B------:R-:W-:-:S08]  /*1560*/  DMUL R12, R40, R38 ;  /* 0x00000026280c7228 */ /* 0x000fd00000000000 */
[----:B------:R-:W-:-:S08]  /*1570*/  DFMA R36, R12, -R32, R38 ;  /* 0x800000200c24722b */ /* 0x000fd00000000026 */
[----:B------:R-:W-:Y:S01]  /*1580*/  DFMA R36, R40, R36, R12 ;  /* 0x000000242824722b */ /* 0x000fe2000000000c */
[----:B------:R-:W-:-:S05]  /*1590*/  VIADD R12, R11, 0xffffffff ;  /* 0xffffffff0b0c7836 */ /* 0x000fca0000000000 */
[----:B------:R-:W-:Y:S01]  /*15a0*/  ISETP.GT.U32.AND P0, PT, R12, 0x7feffffe, PT ;  /* 0x7feffffe0c00780c */ /* 0x000fe20003f04070 */
[----:B------:R-:W-:-:S05]  /*15b0*/  VIADD R12, R10, 0xffffffff ;  /* 0xffffffff0a0c7836 */ /* 0x000fca0000000000 */
[----:B------:R-:W-:-:S13]  /*15c0*/  ISETP.GT.U32.OR P0, PT, R12, 0x7feffffe, P0 ;  /* 0x7feffffe0c00780c */ /* 0x000fda0000704470 */
[----:B------:R-:W-:Y:S05]  /*15d0*/  @P0 BRA `(.L_x_16) ;  /* 0x0000000000740947 */ /* 0x000fea0003800000 */
[----:B------:R-:W-:-:S04]  /*15e0*/  LOP3.LUT R10, R31, 0x7ff00000, RZ, 0xc0, !PT ;  /* 0x7ff000001f0a7812 */ /* 0x000fc800078ec0ff */
[CC--:B------:R-:W-:Y:S02]  /*15f0*/  VIADDMNMX R11, R8.reuse, -R10.reuse, 0xb9600000, !PT ;  /* 0xb9600000080b7446 */ /* 0x0c0fe4000780090a */
[----:B------:R-:W-:Y:S02]  /*1600*/  ISETP.GE.U32.AND P0, PT, R8, R10, PT ;  /* 0x0000000a0800720c */ /* 0x000fe40003f06070 */
[----:B------:R-:W-:Y:S02]  /*1610*/  VIMNMX R11, PT, PT, R11, 0x46a00000, PT ;  /* 0x46a000000b0b7848 */ /* 0x000fe40003fe0100 */
[----:B------:R-:W-:Y:S02]  /*1620*/  SEL R9, R9, 0x63400000, !P0 ;  /* 0x6340000009097807 */ /* 0x000fe40004000000 */
[----:B------:R-:W-:-:S03]  /*1630*/  MOV R8, RZ ;  /* 0x000000ff00087202 */ /* 0x000fc60000000f00 */
[----:B------:R-:W-:-:S04]  /*1640*/  IMAD.IADD R11, R11, 0x1, -R9 ;  /* 0x000000010b0b7824 */ /* 0x000fc800078e0a09 */
[----:B------:R-:W-:-:S06]  /*1650*/  VIADD R9, R11, 0x7fe00000 ;  /* 0x7fe000000b097836 */ /* 0x000fcc0000000000 */
[----:B------:R-:W-:-:S10]  /*1660*/  DMUL R12, R36, R8 ;  /* 0x00000008240c7228 */ /* 0x000fd40000000000 */
[----:B------:R-:W-:-:S13]  /*1670*/  FSETP.GTU.AND P0, PT, |R13|, 1.469367938527859385e-39, PT ;  /* 0x001000000d00780b */ /* 0x000fda0003f0c200 */
[----:B------:R-:W-:Y:S05]  /*1680*/  @P0 BRA `(.L_x_17) ;  /* 0x0000000000a80947 */ /* 0x000fea0003800000 */
[----:B------:R-:W-:-:S06]  /*1690*/  DFMA R32, R36, -R32, R38 ;  /* 0x800000202420722b */ /* 0x000fcc0000000026 */
[----:B------:R-:W-:-:S04]  /*16a0*/  IMAD.MOV.U32 R32, RZ, RZ, RZ ;  /* 0x000000ffff207224 */ /* 0x000fc800078e00ff */
[C---:B------:R-:W-:Y:S02]  /*16b0*/  FSETP.NEU.AND P0, PT, R33.reuse, RZ, PT ;  /* 0x000000ff2100720b */ /* 0x040fe40003f0d000 */
[----:B------:R-:W-:-:S04]  /*16c0*/  LOP3.LUT R8, R33, 0x80000000, R31, 0x48, !PT ;  /* 0x8000000021087812 */ /* 0x000fc800078e481f */
[----:B------:R-:W-:-:S07]  /*16d0*/  LOP3.LUT R33, R8, R9, RZ, 0xfc, !PT ;  /* 0x0000000908217212 */ /* 0x000fce00078efcff */
[----:B------:R-:W-:Y:S05]  /*16e0*/  @!P0 BRA `(.L_x_17) ;  /* 0x0000000000908947 */ /* 0x000fea0003800000 */
[----:B------:R-:W-:Y:S01]  /*16f0*/  IMAD.MOV R31, RZ, RZ, -R11 ;  /* 0x000000ffff1f7224 */ /* 0x000fe200078e0a0b */
[----:B------:R-:W-:Y:S01]  /*1700*/  IADD3 R11, PT, PT, -R11, -0x43300000, RZ ;  /* 0xbcd000000b0b7810 */ /* 0x000fe20007ffe1ff */
[----:B------:R-:W-:-:S06]  /*1710*/  IMAD.MOV.U32 R30, RZ, RZ, RZ ;  /* 0x000000ffff1e7224 */ /* 0x000fcc00078e00ff */
[----:B------:R-:W-:Y:S02]  /*1720*/  DFMA R30, R12, -R30, R36 ;  /* 0x8000001e0c1e722b */ /* 0x000fe40000000024 */
[----:B------:R-:W-:-:S08]  /*1730*/  DMUL.RP R36, R36, R32 ;  /* 0x0000002024247228 */ /* 0x000fd00000008000 */
[----:B------:R-:W-:Y:S02]  /*1740*/  FSETP.NEU.AND P0, PT, |R31|, R11, PT ;  /* 0x0000000b1f00720b */ /* 0x000fe40003f0d200 */
[----:B------:R-:W-:Y:S02]  /*1750*/  LOP3.LUT R9, R37, R8, RZ, 0x3c, !PT ;  /* 0x0000000825097212 */ /* 0x000fe400078e3cff */
[----:B------:R-:W-:Y:S02]  /*1760*/  FSEL R8, R36, R12, !P0 ;  /* 0x0000000c24087208 */ /* 0x000fe40004000000 */
[----:B------:R-:W-:-:S03]  /*1770*/  FSEL R9, R9, R13, !P0 ;  /* 0x0000000d09097208 */ /* 0x000fc60004000000 */
[----:B------:R-:W-:Y:S01]  /*1780*/  IMAD.MOV.U32 R12, RZ, RZ, R8 ;  /* 0x000000ffff0c7224 */ /* 0x000fe200078e0008 */
[----:B------:R-:W-:Y:S01]  /*1790*/  MOV R13, R9 ;  /* 0x00000009000d7202 */ /* 0x000fe20000000f00 */
[----:B------:R-:W-:Y:S06]  /*17a0*/  BRA `(.L_x_17) ;  /* 0x0000000000607947 */ /* 0x000fec0003800000 */
.L_x_16:
[----:B------:R-:W-:-:S14]  /*17b0*/  DSETP.NAN.AND P0, PT, R34, R34, PT ;  /* 0x000000222200722a */ /* 0x000fdc0003f08000 */
[----:B------:R-:W-:Y:S05]  /*17c0*/  @P0 BRA `(.L_x_18) ;  /* 0x00000000004c0947 */ /* 0x000fea0003800000 */
[----:B------:R-:W-:-:S14]  /*17d0*/  DSETP.NAN.AND P0, PT, R30, R30, PT ;  /* 0x0000001e1e00722a */ /* 0x000fdc0003f08000 */
[----:B------:R-:W-:Y:S05]  /*17e0*/  @P0 BRA `(.L_x_19) ;  /* 0x0000000000340947 */ /* 0x000fea0003800000 */
[----:B------:R-:W-:Y:S01]  /*17f0*/  ISETP.NE.AND P0, PT, R11, R10, PT ;  /* 0x0000000a0b00720c */ /* 0x000fe20003f05270 */
[----:B------:R-:W-:Y:S02]  /*1800*/  IMAD.MOV.U32 R12, RZ, RZ, 0x0 ;  /* 0x00000000ff0c7424 */ /* 0x000fe400078e00ff */
[----:B------:R-:W-:-:S10]  /*1810*/  IMAD.MOV.U32 R13, RZ, RZ, -0x80000 ;  /* 0xfff80000ff0d7424 */ /* 0x000fd400078e00ff */
[----:B------:R-:W-:Y:S05]  /*1820*/  @!P0 BRA `(.L_x_17) ;  /* 0x0000000000408947 */ /* 0x000fea0003800000 */
[----:B------:R-:W-:Y:S02]  /*1830*/  ISETP.NE.AND P0, PT, R11, 0x7ff00000, PT ;  /* 0x7ff000000b00780c */ /* 0x000fe40003f05270 */
[----:B------:R-:W-:Y:S02]  /*1840*/  LOP3.LUT R8, R35, 0x80000000, R31, 0x48, !PT ;  /* 0x8000000023087812 */ /* 0x000fe400078e481f */
[----:B------:R-:W-:-:S13]  /*1850*/  ISETP.EQ.OR P0, PT, R10, RZ, !P0 ;  /* 0x000000ff0a00720c */ /* 0x000fda0004702670 */
[----:B------:R-:W-:Y:S01]  /*1860*/  @P0 LOP3.LUT R9, R8, 0x7ff00000, RZ, 0xfc, !PT ;  /* 0x7ff0000008090812 */ /* 0x000fe200078efcff */
[----:B------:R-:W-:Y:S01]  /*1870*/  @!P0 IMAD.MOV.U32 R12, RZ, RZ, RZ ;  /* 0x000000ffff0c8224 */ /* 0x000fe200078e00ff */
[----:B------:R-:W-:Y:S01]  /*1880*/  @!P0 MOV R13, R8 ;  /* 0x00000008000d8202 */ /* 0x000fe20000000f00 */
[----:B------:R-:W-:Y:S02]  /*1890*/  @P0 IMAD.MOV.U32 R12, RZ, RZ, RZ ;  /* 0x000000ffff0c0224 */ /* 0x000fe400078e00ff */
[----:B------:R-:W-:Y:S01]  /*18a0*/  @P0 IMAD.MOV.U32 R13, RZ, RZ, R9 ;  /* 0x000000ffff0d0224 */ /* 0x000fe200078e0009 */
[----:B------:R-:W-:Y:S06]  /*18b0*/  BRA `(.L_x_17) ;  /* 0x00000000001c7947 */ /* 0x000fec0003800000 */
.L_x_19:
[----:B------:R-:W-:Y:S01]  /*18c0*/  LOP3.LUT R8, R31, 0x80000, RZ, 0xfc, !PT ;  /* 0x000800001f087812 */ /* 0x000fe200078efcff */
[----:B------:R-:W-:-:S03]  /*18d0*/  IMAD.MOV.U32 R12, RZ, RZ, R30 ;  /* 0x000000ffff0c7224 */ /* 0x000fc600078e001e */
[----:B------:R-:W-:Y:S01]  /*18e0*/  MOV R13, R8 ;  /* 0x00000008000d7202 */ /* 0x000fe20000000f00 */
[----:B------:R-:W-:Y:S06]  /*18f0*/  BRA `(.L_x_17) ;  /* 0x00000000000c7947 */ /* 0x000fec0003800000 */
.L_x_18:
[----:B------:R-:W-:Y:S01]  /*1900*/  LOP3.LUT R8, R35, 0x80000, RZ, 0xfc, !PT ;  /* 0x0008000023087812 */ /* 0x000fe200078efcff */
[----:B------:R-:W-:-:S04]  /*1910*/  IMAD.MOV.U32 R12, RZ, RZ, R34 ;  /* 0x000000ffff0c7224 */ /* 0x000fc800078e0022 */
[----:B------:R-:W-:-:S07]  /*1920*/  IMAD.MOV.U32 R13, RZ, RZ, R8 ;  /* 0x000000ffff0d7224 */ /* 0x000fce00078e0008 */
.L_x_17:
[----:B------:R-:W-:Y:S05]  /*1930*/  BSYNC.RECONVERGENT B1 ;  /* 0x0000000000017941 */ /* 0x000fea0003800200 */
.L_x_15:
[----:B------:R-:W-:Y:S01]  /*1940*/  IMAD.MOV.U32 R10, RZ, RZ, R0 ;  /* 0x000000ffff0a7224 */ /* 0x000fe200078e0000 */
[----:B------:R-:W-:Y:S01]  /*1950*/  MOV R8, R13 ;  /* 0x0000000d00087202 */ /* 0x000fe20000000f00 */
[----:B------:R-:W-:Y:S02]  /*1960*/  IMAD.MOV.U32 R11, RZ, RZ, 0x0 ;  /* 0x00000000ff0b7424 */ /* 0x000fe400078e00ff */
[----:B------:R-:W-:Y:S02]  /*1970*/  IMAD.MOV.U32 R9, RZ, RZ, R12 ;  /* 0x000000ffff097224 */ /* 0x000fe400078e000c */
[----:B------:R-:W-:Y:S05]  /*1980*/  RET.REL.NODEC R10 `(_Z11calculateUVPdS_S_S_S_iiddddd) ;  /* 0xffffffe40a9c7950 */ /* 0x000fea0003c3ffff */
.L_x_20:
        /* <DEDUP_REMOVED lines=15> */
.L_x_48:


//--------------------- .text._Z15updateBoundaryPPdii --------------------------
	.section	.text._Z15updateBoundaryPPdii,"ax",@progbits
	.align	128
        .global         _Z15updateBoundaryPPdii
        .type           _Z15updateBoundaryPPdii,@function
        .size           _Z15updateBoundaryPPdii,(.L_x_54 - _Z15updateBoundaryPPdii)
        .other          _Z15updateBoundaryPPdii,@"STO_CUDA_ENTRY STV_DEFAULT"
_Z15updateBoundaryPPdii:
.text._Z15updateBoundaryPPdii:
[----:B------:R-:W-:Y:S01]  /*0000*/  LDC R1, c[0x0][0x37c] ;  /* 0x0000df00ff017b82 */ /* 0x000fe20000000800 */
[----:B------:R-:W0:Y:S07]  /*0010*/  S2R R0, SR_TID.Y ;  /* 0x0000000000007919 */ /* 0x000e2e0000002200 */
[----:B------:R-:W1:Y:S01]  /*0020*/  LDC R11, c[0x0][0x360] ;  /* 0x0000d800ff0b7b82 */ /* 0x000e620000000800 */
[----:B------:R-:W2:Y:S01]  /*0030*/  LDCU UR5, c[0x0][0x38c] ;  /* 0x00007180ff0577ac */ /* 0x000ea20008000800 */
[----:B------:R-:W3:Y:S06]  /*0040*/  LDCU.64 UR6, c[0x0][0x358] ;  /* 0x00006b00ff0677ac */ /* 0x000eec0008000a00 */
[----:B------:R-:W0:Y:S08]  /*0050*/  S2UR UR4, SR_CTAID.Y ;  /* 0x00000000000479c3 */ /* 0x000e300000002600 */
[----:B------:R-:W0:Y:S02]  /*0060*/  LDC R3, c[0x0][0x364] ;  /* 0x0000d900ff037b82 */ /* 0x000e240000000800 */
[----:B0-----:R-:W-:-:S06]  /*0070*/  IMAD R3, R3, UR4, R0 ;  /* 0x0000000403037c24 */ /* 0x001fcc000f8e0200 */
[----:B------:R-:W0:Y:S01]  /*0080*/  LDC R0, c[0x0][0x388] ;  /* 0x0000e200ff007b82 */ /* 0x000e220000000800 */
[----:B--2---:R-:W-:-:S13]  /*0090*/  ISETP.GE.AND P0, PT, R3, UR5, PT ;  /* 0x0000000503007c0c */ /* 0x004fda000bf06270 */
[----:B------:R-:W2:Y:S01]  /*00a0*/  @!P0 LDC.64 R6, c[0x0][0x380] ;  /* 0x0000e000ff068b82 */ /* 0x000ea20000000a00 */
[----:B0-----:R-:W-:Y:S01]  /*00b0*/  @!P0 IMAD R9, R3, R0, RZ ;  /* 0x0000000003098224 */ /* 0x001fe200078e02ff */
[----:B------:R-:W-:-:S04]  /*00c0*/  @!P0 SHF.R.S32.HI R2, RZ, 0x1f, R0 ;  /* 0x0000001fff028819 */ /* 0x000fc80000011400 */
[----:B------:R-:W-:-:S04]  /*00d0*/  @!P0 IADD3 R3, P1, PT, R9, R0, RZ ;  /* 0x0000000009038210 */ /* 0x000fc80007f3e0ff */
[----:B------:R-:W-:Y:S02]  /*00e0*/  @!P0 LEA.HI.X.SX32 R4, R9, R2, 0x1, P1 ;  /* 0x0000000209048211 */ /* 0x000fe400008f0eff */
[----:B--2---:R-:W-:-:S04]  /*00f0*/  @!P0 LEA R2, P1, R3, R6, 0x3 ;  /* 0x0000000603028211 */ /* 0x004fc800078218ff */
[----:B------:R-:W-:Y:S02]  /*0100*/  @!P0 LEA.HI.X R3, R3, R7, R4, 0x3, P1 ;  /* 0x0000000703038211 */ /* 0x000fe400008f1c04 */
[----:B------:R-:W0:Y:S03]  /*0110*/  @!P0 LDC.64 R6, c[0x0][0x380] ;  /* 0x0000e000ff068b82 */ /* 0x000e260000000a00 */
[----:B---3--:R-:W2:Y:S01]  /*0120*/  @!P0 LDG.E.64 R4, desc[UR6][R2.64+-0x10] ;  /* 0xfffff00602048981 */ /* 0x008ea2000c1e1b00 */
[----:B0-----:R-:W-:Y:S01]  /*0130*/  @!P0 IMAD.WIDE R6, R9, 0x8, R6 ;  /* 0x0000000809068825 */ /* 0x001fe200078e0206 */
[----:B------:R-:W1:Y:S03]  /*0140*/  S2R R10, SR_TID.X ;  /* 0x00000000000a7919 */ /* 0x000e660000002100 */
[----:B------:R-:W1:Y:S01]  /*0150*/  S2UR UR4, SR_CTAID.X ;  /* 0x00000000000479c3 */ /* 0x000e620000002500 */
[----:B--2---:R0:W-:Y:S04]  /*0160*/  @!P0 STG.E.64 desc[UR6][R2.64+-0x8], R4 ;  /* 0xfffff80402008986 */ /* 0x0041e8000c101b06 */
[----:B------:R-:W2:Y:S01]  /*0170*/  @!P0 LDG.E.64 R8, desc[UR6][R6.64+0x8] ;  /* 0x0000080606088981 */ /* 0x000ea2000c1e1b00 */
[----:B-1----:R-:W-:-:S05]  /*0180*/  IMAD R11, R11, UR4, R10 ;  /* 0x000000040b0b7c24 */ /* 0x002fca000f8e020a */
[----:B------:R-:W-:Y:S01]  /*0190*/  ISETP.GE.AND P1, PT, R11, R0, PT ;  /* 0x000000000b00720c */ /* 0x000fe20003f26270 */
[----:B--2---:R0:W-:-:S12]  /*01a0*/  @!P0 STG.E.64 desc[UR6][R6.64], R8 ;  /* 0x0000000806008986 */ /* 0x0041d8000c101b06 */
[----:B------:R-:W-:Y:S05]  /*01b0*/  @P1 EXIT ;  /* 0x000000000000194d */ /* 0x000fea0003800000 */
[----:B0-----:R-:W0:Y:S01]  /*01c0*/  LDC.64 R4, c[0x0][0x380] ;  /* 0x0000e000ff047b82 */ /* 0x001e220000000a00 */
[----:B------:R-:W-:-:S05]  /*01d0*/  IADD3 R3, PT, PT, R11, R0, RZ ;  /* 0x000000000b037210 */ /* 0x000fca0007ffe0ff */
[----:B0-----:R-:W-:-:S06]  /*01e0*/  IMAD.WIDE R2, R3, 0x8, R4 ;  /* 0x0000000803027825 */ /* 0x001fcc00078e0204 */
[----:B------:R-:W2:Y:S01]  /*01f0*/  LDG.E.64 R2, desc[UR6][R2.64] ;  /* 0x0000000602027981 */ /* 0x000ea2000c1e1b00 */
[----:B------:R-:W-:Y:S01]  /*0200*/  UIADD3 UR4, UPT, UPT, UR5, -0x1, URZ ;  /* 0xffffffff05047890 */ /* 0x000fe2000fffe0ff */
[----:B------:R-:W-:-:S05]  /*0210*/  IMAD.WIDE R4, R11, 0x8, R4 ;  /* 0x000000080b047825 */ /* 0x000fca00078e0204 */
[----:B------:R-:W-:-:S04]  /*0220*/  IMAD R7, R0, UR4, RZ ;  /* 0x0000000400077c24 */ /* 0x000fc8000f8e02ff */
[----:B------:R-:W-:Y:S01]  /*0230*/  IMAD.WIDE R6, R7, 0x8, R4 ;  /* 0x0000000807067825 */ /* 0x000fe200078e0204 */
[----:B--2---:R-:W-:Y:S04]  /*0240*/  STG.E.64 desc[UR6][R4.64], R2 ;  /* 0x0000000204007986 */ /* 0x004fe8000c101b06 */
[----:B------:R-:W-:Y:S01]  /*0250*/  STG.E.64 desc[UR6][R6.64], RZ ;  /* 0x000000ff06007986 */ /* 0x000fe2000c101b06 */
[----:B------:R-:W-:Y:S05]  /*0260*/  EXIT ;  /* 0x000000000000794d */ /* 0x000fea0003800000 */
.L_x_21:
        /* <DEDUP_REMOVED lines=9> */
.L_x_54:


//--------------------- .text._Z10calculatePPdS_S_ddii --------------------------
	.section	.text._Z10calculatePPdS_S_ddii,"ax",@progbits
	.align	128
        .global         _Z10calculatePPdS_S_ddii
        .type           _Z10calculatePPdS_S_ddii,@function
        .size           _Z10calculatePPdS_S_ddii,(.L_x_49 - _Z10calculatePPdS_S_ddii)
        .other          _Z10calculatePPdS_S_ddii,@"STO_CUDA_ENTRY STV_DEFAULT"
_Z10calculatePPdS_S_ddii:
.text._Z10calculatePPdS_S_ddii:
[----:B------:R-:W-:Y:S01]  /*0000*/  LDC R1, c[0x0][0x37c] ;  /* 0x0000df00ff017b82 */ /* 0x000fe20000000800 */
[----:B------:R-:W0:Y:S07]  /*0010*/  S2R R0, SR_TID.X ;  /* 0x0000000000007919 */ /* 0x000e2e0000002100 */
[----:B------:R-:W0:Y:S01]  /*0020*/  S2UR UR4, SR_CTAID.X ;  /* 0x00000000000479c3 */ /* 0x000e220000002500 */
[----:B------:R-:W1:Y:S07]  /*0030*/  S2R R3, SR_TID.Y ;  /* 0x0000000000037919 */ /* 0x000e6e0000002200 */
[----:B------:R-:W0:Y:S08]  /*0040*/  LDC R5, c[0x0][0x360] ;  /* 0x0000d800ff057b82 */ /* 0x000e300000000800 */
[----:B------:R-:W2:Y:S08]  /*0050*/  LDC.64 R22, c[0x0][0x3a8] ;  /* 0x0000ea00ff167b82 */ /* 0x000eb00000000a00 */
[----:B------:R-:W1:Y:S08]  /*0060*/  S2UR UR5, SR_CTAID.Y ;  /* 0x00000000000579c3 */ /* 0x000e700000002600 */
[----:B------:R-:W1:Y:S01]  /*0070*/  LDC R2, c[0x0][0x364] ;  /* 0x0000d900ff027b82 */ /* 0x000e620000000800 */
[----:B0-----:R-:W-:-:S02]  /*0080*/  IMAD R5, R5, UR4, R0 ;  /* 0x0000000405057c24 */ /* 0x001fc4000f8e0200 */
[----:B--2---:R-:W-:-:S05]  /*0090*/  VIADD R0, R22, 0xffffffff ;  /* 0xffffffff16007836 */ /* 0x004fca0000000000 */
[----:B------:R-:W-:-:S04]  /*00a0*/  ISETP.GE.AND P0, PT, R5, R0, PT ;  /* 0x000000000500720c */ /* 0x000fc80003f06270 */
[----:B------:R-:W-:Y:S01]  /*00b0*/  ISETP.LT.OR P0, PT, R5, 0x1, P0 ;  /* 0x000000010500780c */ /* 0x000fe20000701670 */
[----:B-1----:R-:W-:Y:S02]  /*00c0*/  IMAD R0, R2, UR5, R3 ;  /* 0x0000000502007c24 */ /* 0x002fe4000f8e0203 */
[----:B------:R-:W-:-:S03]  /*00d0*/  VIADD R3, R23, 0xffffffff ;  /* 0xffffffff17037836 */ /* 0x000fc60000000000 */
[----:B------:R-:W-:-:S04]  /*00e0*/  ISETP.EQ.OR P0, PT, R0, RZ, P0 ;  /* 0x000000ff0000720c */ /* 0x000fc80000702670 */
[----:B------:R-:W-:-:S13]  /*00f0*/  ISETP.GE.OR P0, PT, R0, R3, P0 ;  /* 0x000000030000720c */ /* 0x000fda0000706670 */
[----:B------:R-:W-:Y:S05]  /*0100*/  @P0 EXIT ;  /* 0x000000000000094d */ /* 0x000fea0003800000 */
[----:B------:R-:W0:Y:S01]  /*0110*/  LDC.64 R26, c[0x0][0x388] ;  /* 0x0000e200ff1a7b82 */ /* 0x000e220000000a00 */
[----:B------:R-:W1:Y:S01]  /*0120*/  LDCU.64 UR4, c[0x0][0x358] ;  /* 0x00006b00ff0477ac */ /* 0x000e620008000a00 */
[----:B------:R-:W-:-:S04]  /*0130*/  IMAD R5, R0, R22, R5 ;  /* 0x0000001600057224 */ /* 0x000fc800078e0205 */
[C---:B------:R-:W-:Y:S02]  /*0140*/  IMAD.IADD R3, R5.reuse, 0x1, -R22 ;  /* 0x0000000105037824 */ /* 0x040fe400078e0a16 */
[----:B------:R-:W2:Y:S08]  /*0150*/  LDC.64 R24, c[0x0][0x390] ;  /* 0x0000e400ff187b82 */ /* 0x000eb00000000a00 */
[----:B------:R-:W3:Y:S01]  /*0160*/  LDC.64 R10, c[0x0][0x398] ;  /* 0x0000e600ff0a7b82 */ /* 0x000ee20000000a00 */
[----:B0-----:R-:W-:-:S07]  /*0170*/  IMAD.WIDE R28, R5, 0x8, R26 ;  /* 0x00000008051c7825 */ /* 0x001fce00078e021a */
[----:B------:R-:W0:Y:S01]  /*0180*/  LDC.64 R12, c[0x0][0x3a0] ;  /* 0x0000e800ff0c7b82 */ /* 0x000e220000000a00 */
[----:B------:R-:W-:Y:S01]  /*0190*/  IMAD.WIDE R26, R3, 0x8, R26 ;  /* 0x00000008031a7825 */ /* 0x000fe200078e021a */
[----:B-1----:R-:W4:Y:S03]  /*01a0*/  LDG.E.64 R8, desc[UR4][R28.64+-0x8] ;  /* 0xfffff8041c087981 */ /* 0x002f26000c1e1b00 */
[----:B------:R-:W-:Y:S01]  /*01b0*/  IMAD.WIDE R22, R22, 0x8, R28 ;  /* 0x0000000816167825 */ /* 0x000fe200078e021c */
[----:B------:R-:W4:Y:S03]  /*01c0*/  LDG.E.64 R2, desc[UR4][R28.64+0x8] ;  /* 0x000008041c027981 */ /* 0x000f26000c1e1b00 */
[----:B--2---:R-:W-:Y:S01]  /*01d0*/  IMAD.WIDE R24, R5, 0x8, R24 ;  /* 0x0000000805187825 */ /* 0x004fe200078e0218 */
[----:B------:R-:W2:Y:S04]  /*01e0*/  LDG.E.64 R26, desc[UR4][R26.64] ;  /* 0x000000041a1a7981 */ /* 0x000ea8000c1e1b00 */
[----:B------:R-:W2:Y:S04]  /*01f0*/  LDG.E.64 R22, desc[UR4][R22.64] ;  /* 0x0000000416167981 */ /* 0x000ea8000c1e1b00 */
[----:B------:R-:W5:Y:S01]  /*0200*/  LDG.E.64 R24, desc[UR4][R24.64] ;  /* 0x0000000418187981 */ /* 0x000f62000c1e1b00 */
[----:B---3--:R-:W-:-:S02]  /*0210*/  DMUL R14, R10, R10 ;  /* 0x0000000a0a0e7228 */ /* 0x008fc40000000000 */
[----:B0-----:R-:W-:-:S08]  /*0220*/  DMUL R16, R12, R12 ;  /* 0x0000000c0c107228 */ /* 0x001fd00000000000 */
[----:B------:R-:W-:-:S08]  /*0230*/  DADD R6, R16, R14 ;  /* 0x0000000010067229 */ /* 0x000fd0000000000e */
[----:B------:R-:W-:-:S06]  /*0240*/  DADD R6, R6, R6 ;  /* 0x0000000006067229 */ /* 0x000fcc0000000006 */
[----:B------:R-:W0:Y:S01]  /*0250*/  MUFU.RCP64H R19, R7 ;  /* 0x0000000700137308 */ /* 0x000e220000001800 */
[----:B------:R-:W-:-:S06]  /*0260*/  IMAD.MOV.U32 R18, RZ, RZ, 0x1 ;  /* 0x00000001ff127424 */ /* 0x000fcc00078e00ff */
[----:B0-----:R-:W-:-:S08]  /*0270*/  DFMA R20, -R6, R18, 1 ;  /* 0x3ff000000614742b */ /* 0x001fd00000000112 */
[----:B------:R-:W-:-:S08]  /*0280*/  DFMA R20, R20, R20, R20 ;  /* 0x000000141414722b */ /* 0x000fd00000000014 */
[----:B------:R-:W-:Y:S01]  /*0290*/  DFMA R20, R18, R20, R18 ;  /* 0x000000141214722b */ /* 0x000fe20000000012 */
[----:B------:R-:W-:Y:S01]  /*02a0*/  BSSY.RECONVERGENT B0, `(.L_x_22) ;  /* 0x0000016000007945 */ /* 0x000fe20003800200 */
[----:B----4-:R-:W-:Y:S02]  /*02b0*/  DADD R2, R2, R8 ;  /* 0x0000000002027229 */ /* 0x010fe40000000008 */
[----:B--2---:R-:W-:Y:S02]  /*02c0*/  DADD R22, R22, R26 ;  /* 0x0000000016167229 */ /* 0x004fe4000000001a */
[----:B-----5:R-:W-:-:S06]  /*02d0*/  DMUL R24, R24, R10 ;  /* 0x0000000a18187228 */ /* 0x020fcc0000000000 */
[----:B------:R-:W-:Y:S02]  /*02e0*/  DMUL R22, R14, R22 ;  /* 0x000000160e167228 */ /* 0x000fe40000000000 */
[----:B------:R-:W-:Y:S02]  /*02f0*/  DMUL R24, R24, R10 ;  /* 0x0000000a18187228 */ /* 0x000fe40000000000 */
[----:B------:R-:W-:-:S04]  /*0300*/  DFMA R10, -R6, R20, 1 ;  /* 0x3ff00000060a742b */ /* 0x000fc80000000114 */
[----:B------:R-:W-:Y:S02]  /*0310*/  DFMA R2, R16, R2, R22 ;  /* 0x000000021002722b */ /* 0x000fe40000000016 */
[----:B------:R-:W-:Y:S02]  /*0320*/  DMUL R8, R24, R12 ;  /* 0x0000000c18087228 */ /* 0x000fe40000000000 */
[----:B------:R-:W-:-:S06]  /*0330*/  DFMA R10, R20, R10, R20 ;  /* 0x0000000a140a722b */ /* 0x000fcc0000000014 */
[----:B------:R-:W-:-:S08]  /*0340*/  DFMA R8, -R8, R12, R2 ;  /* 0x0000000c0808722b */ /* 0x000fd00000000102 */
[----:B------:R-:W-:-:S08]  /*0350*/  DMUL R2, R8, R10 ;  /* 0x0000000a08027228 */ /* 0x000fd00000000000 */
[----:B------:R-:W-:-:S08]  /*0360*/  DFMA R12, -R6, R2, R8 ;  /* 0x00000002060c722b */ /* 0x000fd00000000108 */
[----:B------:R-:W-:Y:S01]  /*0370*/  DFMA R2, R10, R12, R2 ;  /* 0x0000000c0a02722b */ /* 0x000fe20000000002 */
[----:B------:R-:W-:-:S09]  /*0380*/  FSETP.GEU.AND P1, PT, |R9|, 6.5827683646048100446e-37, PT ;  /* 0x036000000900780b */ /* 0x000fd20003f2e200 */
[----:B------:R-:W-:-:S05]  /*0390*/  FFMA R0, RZ, R7, R3 ;  /* 0x00000007ff007223 */ /* 0x000fca0000000003 */
[----:B------:R-:W-:-:S13]  /*03a0*/  FSETP.GT.AND P0, PT, |R0|, 1.469367938527859385e-39, PT ;  /* 0x001000000000780b */ /* 0x000fda0003f04200 */
[----:B------:R-:W-:Y:S05]  /*03b0*/  @P0 BRA P1, `(.L_x_23) ;  /* 0x0000000000100947 */ /* 0x000fea0000800000 */
[----:B------:R-:W-:-:S07]  /*03c0*/  MOV R0, 0x3e0 ;  /* 0x000003e000007802 */ /* 0x000fce0000000f00 */
[----:B------:R-:W-:Y:S05]  /*03d0*/  CALL.REL.NOINC `($__internal_1_$__cuda_sm20_div_rn_f64_full) ;  /* 0x00000000001c7944 */ /* 0x000fea0003c00000 */
[----:B------:R-:W-:Y:S02]  /*03e0*/  IMAD.MOV.U32 R2, RZ, RZ, R12 ;  /* 0x000000ffff027224 */ /* 0x000fe400078e000c */
[----:B------:R-:W-:-:S07]  /*03f0*/  IMAD.MOV.U32 R3, RZ, RZ, R13 ;  /* 0x000000ffff037224 */ /* 0x000fce00078e000d */
.L_x_23:
[----:B------:R-:W-:Y:S05]  /*0400*/  BSYNC.RECONVERGENT B0 ;  /* 0x0000000000007941 */ /* 0x000fea0003800200 */
.L_x_22:
[----:B------:R-:W0:Y:S02]  /*0410*/  LDC.64 R6, c[0x0][0x380] ;  /* 0x0000e000ff067b82 */ /* 0x000e240000000a00 */
[----:B0-----:R-:W-:-:S05]  /*0420*/  IMAD.WIDE R4, R5, 0x8, R6 ;  /* 0x0000000805047825 */ /* 0x001fca00078e0206 */
[----:B------:R-:W-:Y:S01]  /*0430*/  STG.E.64 desc[UR4][R4.64], R2 ;  /* 0x0000000204007986 */ /* 0x000fe2000c101b04 */
[----:B------:R-:W-:Y:S05]  /*0440*/  EXIT ;  /* 0x000000000000794d */ /* 0x000fea0003800000 */
        .weak           $__internal_1_$__cuda_sm20_div_rn_f64_full
        .type           $__internal_1_$__cuda_sm20_div_rn_f64_full,@function
        .size           $__internal_1_$__cuda_sm20_div_rn_f64_full,(.L_x_49 - $__internal_1_$__cuda_sm20_div_rn_f64_full)
$__internal_1_$__cuda_sm20_div_rn_f64_full:
[C---:B------:R-:W-:Y:S01]  /*0450*/  FSETP.GEU.AND P0, PT, |R7|.reuse, 1.469367938527859385e-39, PT ;  /* 0x001000000700780b */ /* 0x040fe20003f0e200 */
[----:B------:R-:W-:Y:S01]  /*0460*/  IMAD.MOV.U32 R14, RZ, RZ, 0x1 ;  /* 0x00000001ff0e7424 */ /* 0x000fe200078e00ff */
[----:B------:R-:W-:Y:S01]  /*0470*/  LOP3.LUT R2, R7, 0x800fffff, RZ, 0xc0, !PT ;  /* 0x800fffff07027812 */ /* 0x000fe200078ec0ff */
[----:B------:R-:W-:Y:S01]  /*0480*/  IMAD.MOV.U32 R12, RZ, RZ, 0x1ca00000 ;  /* 0x1ca00000ff0c7424 */ /* 0x000fe200078e00ff */
[C---:B------:R-:W-:Y:S01]  /*0490*/  FSETP.GEU.AND P2, PT, |R9|.reuse, 1.469367938527859385e-39, PT ;  /* 0x001000000900780b */ /* 0x040fe20003f4e200 */
[----:B------:R-:W-:Y:S01]  /*04a0*/  BSSY.RECONVERGENT B1, `(.L_x_24) ;  /* 0x0000053000017945 */ /* 0x000fe20003800200 */
[----:B------:R-:W-:Y:S01]  /*04b0*/  LOP3.LUT R3, R2, 0x3ff00000, RZ, 0xfc, !PT ;  /* 0x3ff0000002037812 */ /* 0x000fe200078efcff */
[----:B------:R-:W-:Y:S01]  /*04c0*/  IMAD.MOV.U32 R2, RZ, RZ, R6 ;  /* 0x000000ffff027224 */ /* 0x000fe200078e0006 */
[----:B------:R-:W-:Y:S02]  /*04d0*/  LOP3.LUT R4, R9, 0x7ff00000, RZ, 0xc0, !PT ;  /* 0x7ff0000009047812 */ /* 0x000fe400078ec0ff */
[----:B------:R-:W-:-:S03]  /*04e0*/  LOP3.LUT R13, R7, 0x7ff00000, RZ, 0xc0, !PT ;  /* 0x7ff00000070d7812 */ /* 0x000fc600078ec0ff */
[----:B------:R-:W-:Y:S01]  /*04f0*/  @!P0 DMUL R2, R6, 8.98846567431157953865e+307 ;  /* 0x7fe0000006028828 */ /* 0x000fe20000000000 */
[C---:B------:R-:W-:Y:S01]  /*0500*/  ISETP.GE.U32.AND P1, PT, R4.reuse, R13, PT ;  /* 0x0000000d0400720c */ /* 0x040fe20003f26070 */
[----:B------:R-:W-:Y:S02]  /*0510*/  IMAD.MOV.U32 R21, RZ, RZ, R4 ;  /* 0x000000ffff157224 */ /* 0x000fe400078e0004 */
[----:B------:R-:W-:Y:S01]  /*0520*/  @!P2 LOP3.LUT R17, R7, 0x7ff00000, RZ, 0xc0, !PT ;  /* 0x7ff000000711a812 */ /* 0x000fe200078ec0ff */
[----:B------:R-:W-:Y:S01]  /*0530*/  @!P2 IMAD.MOV.U32 R16, RZ, RZ, RZ ;  /* 0x000000ffff10a224 */ /* 0x000fe200078e00ff */
[----:B------:R-:W0:Y:S01]  /*0540*/  MUFU.RCP64H R15, R3 ;  /* 0x00000003000f7308 */ /* 0x000e220000001800 */
[----:B------:R-:W-:Y:S01]  /*0550*/  IMAD.MOV.U32 R20, RZ, RZ, R13 ;  /* 0x000000ffff147224 */ /* 0x000fe200078e000d */
[----:B------:R-:W-:Y:S02]  /*0560*/  @!P2 ISETP.GE.U32.AND P3, PT, R4, R17, PT ;  /* 0x000000110400a20c */ /* 0x000fe40003f66070 */
[----:B------:R-:W-:-:S02]  /*0570*/  @!P0 LOP3.LUT R20, R3, 0x7ff00000, RZ, 0xc0, !PT ;  /* 0x7ff0000003148812 */ /* 0x000fc400078ec0ff */
[----:B------:R-:W-:-:S03]  /*0580*/  @!P2 SEL R17, R12, 0x63400000, !P3 ;  /* 0x634000000c11a807 */ /* 0x000fc60005800000 */
[----:B------:R-:W-:Y:S01]  /*0590*/  VIADD R22, R20, 0xffffffff ;  /* 0xffffffff14167836 */ /* 0x000fe20000000000 */
[----:B------:R-:W-:-:S04]  /*05a0*/  @!P2 LOP3.LUT R17, R17, 0x80000000, R9, 0xf8, !PT ;  /* 0x800000001111a812 */ /* 0x000fc800078ef809 */
[----:B------:R-:W-:Y:S01]  /*05b0*/  @!P2 LOP3.LUT R17, R17, 0x100000, RZ, 0xfc, !PT ;  /* 0x001000001111a812 */ /* 0x000fe200078efcff */
[----:B0-----:R-:W-:-:S08]  /*05c0*/  DFMA R10, R14, -R2, 1 ;  /* 0x3ff000000e0a742b */ /* 0x001fd00000000802 */
[----:B------:R-:W-:-:S08]  /*05d0*/  DFMA R10, R10, R10, R10 ;  /* 0x0000000a0a0a722b */ /* 0x000fd0000000000a */
[----:B------:R-:W-:Y:S01]  /*05e0*/  DFMA R14, R14, R10, R14 ;  /* 0x0000000a0e0e722b */ /* 0x000fe2000000000e */
[----:B------:R-:W-:Y:S01]  /*05f0*/  SEL R11, R12, 0x63400000, !P1 ;  /* 0x634000000c0b7807 */ /* 0x000fe20004800000 */
[----:B------:R-:W-:-:S03]  /*0600*/  IMAD.MOV.U32 R10, RZ, RZ, R8 ;  /* 0x000000ffff0a7224 */ /* 0x000fc600078e0008 */
[----:B------:R-:W-:-:S03]  /*0610*/  LOP3.LUT R11, R11, 0x800fffff, R9, 0xf8, !PT ;  /* 0x800fffff0b0b7812 */ /* 0x000fc600078ef809 */
[----:B------:R-:W-:-:S03]  /*0620*/  DFMA R18, R14, -R2, 1 ;  /* 0x3ff000000e12742b */ /* 0x000fc60000000802 */
[----:B------:R-:W-:-:S05]  /*0630*/  @!P2 DFMA R10, R10, 2, -R16 ;  /* 0x400000000a0aa82b */ /* 0x000fca0000000810 */
[----:B------:R-:W-:-:S05]  /*0640*/  DFMA R14, R14, R18, R14 ;  /* 0x000000120e0e722b */ /* 0x000fca000000000e */
[----:B------:R-:W-:-:S03]  /*0650*/  @!P2 LOP3.LUT R21, R11, 0x7ff00000, RZ, 0xc0, !PT ;  /* 0x7ff000000b15a812 */ /* 0x000fc600078ec0ff */
[----:B------:R-:W-:Y:S02]  /*0660*/  DMUL R16, R14, R10 ;  /* 0x0000000a0e107228 */ /* 0x000fe40000000000 */
[----:B------:R-:W-:-:S05]  /*0670*/  VIADD R13, R21, 0xffffffff ;  /* 0xffffffff150d7836 */ /* 0x000fca0000000000 */
[----:B------:R-:W-:Y:S01]  /*0680*/  ISETP.GT.U32.AND P0, PT, R13, 0x7feffffe, PT ;  /* 0x7feffffe0d00780c */ /* 0x000fe20003f04070 */
[----:B------:R-:W-:-:S03]  /*0690*/  DFMA R18, R16, -R2, R10 ;  /* 0x800000021012722b */ /* 0x000fc6000000000a */
[----:B------:R-:W-:-:S05]  /*06a0*/  ISETP.GT.U32.OR P0, PT, R22, 0x7feffffe, P0 ;  /* 0x7feffffe1600780c */ /* 0x000fca0000704470 */
[----:B------:R-:W-:-:S08]  /*06b0*/  DFMA R14, R14, R18, R16 ;  /* 0x000000120e0e722b */ /* 0x000fd00000000010 */
[----:B------:R-:W-:Y:S05]  /*06c0*/  @P0 BRA `(.L_x_25) ;  /* 0x00000000006c0947 */ /* 0x000fea0003800000 */
[----:B------:R-:W-:-:S04]  /*06d0*/  LOP3.LUT R9, R7, 0x7ff00000, RZ, 0xc0, !PT ;  /* 0x7ff0000007097812 */ /* 0x000fc800078ec0ff */
[CC--:B------:R-:W-:Y:S02]  /*06e0*/  VIADDMNMX R8, R4.reuse, -R9.reuse, 0xb9600000, !PT ;  /* 0xb960000004087446 */ /* 0x0c0fe40007800909 */
[----:B------:R-:W-:Y:S02]  /*06f0*/  ISETP.GE.U32.AND P0, PT, R4, R9, PT ;  /* 0x000000090400720c */ /* 0x000fe40003f06070 */
[----:B------:R-:W-:Y:S02]  /*0700*/  VIMNMX R8, PT, PT, R8, 0x46a00000, PT ;  /* 0x46a0000008087848 */ /* 0x000fe40003fe0100 */
[----:B------:R-:W-:-:S05]  /*0710*/  SEL R9, R12, 0x63400000, !P0 ;  /* 0x634000000c097807 */ /* 0x000fca0004000000 */
[----:B------:R-:W-:Y:S02]  /*0720*/  IMAD.IADD R4, R8, 0x1, -R9 ;  /* 0x0000000108047824 */ /* 0x000fe400078e0a09 */
[----:B------:R-:W-:Y:S02]  /*0730*/  IMAD.MOV.U32 R8, RZ, RZ, RZ ;  /* 0x000000ffff087224 */ /* 0x000fe400078e00ff */
[----:B------:R-:W-:-:S06]  /*0740*/  VIADD R9, R4, 0x7fe00000 ;  /* 0x7fe0000004097836 */ /* 0x000fcc0000000000 */
[----:B------:R-:W-:-:S10]  /*0750*/  DMUL R12, R14, R8 ;  /* 0x000000080e0c7228 */ /* 0x000fd40000000000 */
[----:B------:R-:W-:-:S13]  /*0760*/  FSETP.GTU.AND P0, PT, |R13|, 1.469367938527859385e-39, PT ;  /* 0x001000000d00780b */ /* 0x000fda0003f0c200 */
[----:B------:R-:W-:Y:S05]  /*0770*/  @P0 BRA `(.L_x_26) ;  /* 0x0000000000940947 */ /* 0x000fea0003800000 */
[----:B------:R-:W-:Y:S01]  /*0780*/  DFMA R2, R14, -R2, R10 ;  /* 0x800000020e02722b */ /* 0x000fe2000000000a */
[----:B------:R-:W-:-:S09]  /*0790*/  IMAD.MOV.U32 R8, RZ, RZ, RZ ;  /* 0x000000ffff087224 */ /* 0x000fd200078e00ff */
[C---:B------:R-:W-:Y:S02]  /*07a0*/  FSETP.NEU.AND P0, PT, R3.reuse, RZ, PT ;  /* 0x000000ff0300720b */ /* 0x040fe40003f0d000 */
[----:B------:R-:W-:-:S04]  /*07b0*/  LOP3.LUT R7, R3, 0x80000000, R7, 0x48, !PT ;  /* 0x8000000003077812 */ /* 0x000fc800078e4807 */
[----:B------:R-:W-:-:S07]  /*07c0*/  LOP3.LUT R9, R7, R9, RZ, 0xfc, !PT ;  /* 0x0000000907097212 */ /* 0x000fce00078efcff */
[----:B------:R-:W-:Y:S05]  /*07d0*/  @!P0 BRA `(.L_x_26) ;  /* 0x00000000007c8947 */ /* 0x000fea0003800000 */
[----:B------:R-:W-:Y:S01]  /*07e0*/  IMAD.MOV R3, RZ, RZ, -R4 ;  /* 0x000000ffff037224 */ /* 0x000fe200078e0a04 */
[----:B------:R-:W-:Y:S01]  /*07f0*/  DMUL.RP R8, R14, R8 ;  /* 0x000000080e087228 */ /* 0x000fe20000008000 */
[----:B------:R-:W-:-:S06]  /*0800*/  IMAD.MOV.U32 R2, RZ, RZ, RZ ;  /* 0x000000ffff027224 */ /* 0x000fcc00078e00ff */
[----:B------:R-:W-:-:S03]  /*0810*/  DFMA R2, R12, -R2, R14 ;  /* 0x800000020c02722b */ /* 0x000fc6000000000e */
[----:B------:R-:W-:-:S03]  /*0820*/  LOP3.LUT R7, R9, R7, RZ, 0x3c, !PT ;  /* 0x0000000709077212 */ /* 0x000fc600078e3cff */
[----:B------:R-:W-:-:S04]  /*0830*/  IADD3 R2, PT, PT, -R4, -0x43300000, RZ ;  /* 0xbcd0000004027810 */ /* 0x000fc80007ffe1ff */
[----:B------:R-:W-:-:S04]  /*0840*/  FSETP.NEU.AND P0, PT, |R3|, R2, PT ;  /* 0x000000020300720b */ /* 0x000fc80003f0d200 */
[----:B------:R-:W-:Y:S02]  /*0850*/  FSEL R12, R8, R12, !P0 ;  /* 0x0000000c080c7208 */ /* 0x000fe40004000000 */
[----:B------:R-:W-:Y:S01]  /*0860*/  FSEL R13, R7, R13, !P0 ;  /* 0x0000000d070d7208 */ /* 0x000fe20004000000 */
[----:B------:R-:W-:Y:S06]  /*0870*/  BRA `(.L_x_26) ;  /* 0x0000000000547947 */ /* 0x000fec0003800000 */
.L_x_25:
        /* <DEDUP_REMOVED lines=12> */
[----:B------:R-:W-:Y:S02]  /*0940*/  @!P0 IMAD.MOV.U32 R12, RZ, RZ, RZ ;  /* 0x000000ffff0c8224 */ /* 0x000fe400078e00ff */
[----:B------:R-:W-:Y:S02]  /*0950*/  @P0 IMAD.MOV.U32 R12, RZ, RZ, RZ ;  /* 0x000000ffff0c0224 */ /* 0x000fe400078e00ff */
[----:B------:R-:W-:Y:S01]  /*0960*/  @P0 IMAD.MOV.U32 R13, RZ, RZ, R2 ;  /* 0x000000ffff0d0224 */ /* 0x000fe200078e0002 */
[----:B------:R-:W-:Y:S06]  /*0970*/  BRA `(.L_x_26) ;  /* 0x0000000000147947 */ /* 0x000fec0003800000 */
.L_x_28:
[----:B------:R-:W-:Y:S01]  /*0980*/  LOP3.LUT R13, R7, 0x80000, RZ, 0xfc, !PT ;  /* 0x00080000070d7812 */ /* 0x000fe200078efcff */
[----:B------:R-:W-:Y:S01]  /*0990*/  IMAD.MOV.U32 R12, RZ, RZ, R6 ;  /* 0x000000ffff0c7224 */ /* 0x000fe200078e0006 */
[----:B------:R-:W-:Y:S06]  /*09a0*/  BRA `(.L_x_26) ;  /* 0x0000000000087947 */ /* 0x000fec0003800000 */
.L_x_27:
[----:B------:R-:W-:Y:S01]  /*09b0*/  LOP3.LUT R13, R9, 0x80000, RZ, 0xfc, !PT ;  /* 0x00080000090d7812 */ /* 0x000fe200078efcff */
[----:B------:R-:W-:-:S07]  /*09c0*/  IMAD.MOV.U32 R12, RZ, RZ, R8 ;  /* 0x000000ffff0c7224 */ /* 0x000fce00078e0008 */
.L_x_26:
[----:B------:R-:W-:Y:S05]  /*09d0*/  BSYNC.RECONVERGENT B1 ;  /* 0x0000000000017941 */ /* 0x000fea0003800200 */
.L_x_24:
[----:B------:R-:W-:Y:S02]  /*09e0*/  IMAD.MOV.U32 R2, RZ, RZ, R0 ;  /* 0x000000ffff027224 */ /* 0x000fe400078e0000 */
[----:B------:R-:W-:-:S04]  /*09f0*/  IMAD.MOV.U32 R3, RZ, RZ, 0x0 ;  /* 0x00000000ff037424 */ /* 0x000fc800078e00ff */
[----:B------:R-:W-:Y:S05]  /*0a00*/  RET.REL.NODEC R2 `(_Z10calculatePPdS_S_ddii) ;  /* 0xfffffff4027c7950 */ /* 0x000fea0003c3ffff */
.L_x_29:
        /* <DEDUP_REMOVED lines=15> */
.L_x_49:


//--------------------- .text._Z10calculateBPdS_S_S_iiddddd --------------------------
	.section	.text._Z10calculateBPdS_S_S_iiddddd,"ax",@progbits
	.align	128
        .global         _Z10calculateBPdS_S_S_iiddddd
        .type           _Z10calculateBPdS_S_S_iiddddd,@function
        .size           _Z10calculateBPdS_S_S_iiddddd,(.L_x_51 - _Z10calculateBPdS_S_S_iiddddd)
        .other          _Z10calculateBPdS_S_S_iiddddd,@"STO_CUDA_ENTRY STV_DEFAULT"
_Z10calculateBPdS_S_S_iiddddd:
.text._Z10calculateBPdS_S_S_iiddddd:
        /* <DEDUP_REMOVED lines=17> */
[----:B------:R-:W0:Y:S01]  /*0110*/  LDC R6, c[0x0][0x3bc] ;  /* 0x0000ef00ff067b82 */ /* 0x000e220000000800 */
[----:B------:R-:W1:Y:S01]  /*0120*/  LDCU.64 UR4, c[0x0][0x358] ;  /* 0x00006b00ff0477ac */ /* 0x000e620008000a00 */
[----:B------:R-:W-:-:S06]  /*0130*/  IMAD R0, R7, UR8, R0 ;  /* 0x0000000807007c24 */ /* 0x000fcc000f8e0200 */
[----:B------:R-:W2:Y:S01]  /*0140*/  LDC.64 R26, c[0x0][0x3b8] ;  /* 0x0000ee00ff1a7b82 */ /* 0x000ea20000000a00 */
[----:B0-----:R-:W2:Y:S01]  /*0150*/  MUFU.RCP64H R3, R6 ;  /* 0x0000000600037308 */ /* 0x001ea20000001800 */
[----:B------:R-:W-:-:S05]  /*0160*/  VIADD R2, R6, 0x300402 ;  /* 0x0030040206027836 */ /* 0x000fca0000000000 */
[----:B------:R-:W-:Y:S01]  /*0170*/  FSETP.GEU.AND P0, PT, |R2|, 5.8789094863358348022e-39, PT ;  /* 0x004004020200780b */ /* 0x000fe20003f0e200 */
[----:B--2---:R-:W-:-:S08]  /*0180*/  DFMA R4, R2, -R26, 1 ;  /* 0x3ff000000204742b */ /* 0x004fd0000000081a */
[----:B------:R-:W-:-:S08]  /*0190*/  DFMA R4, R4, R4, R4 ;  /* 0x000000040404722b */ /* 0x000fd00000000004 */
[----:B------:R-:W-:-:S08]  /*01a0*/  DFMA R4, R2, R4, R2 ;  /* 0x000000040204722b */ /* 0x000fd00000000002 */
[----:B------:R-:W-:-:S08]  /*01b0*/  DFMA R26, R4, -R26, 1 ;  /* 0x3ff00000041a742b */ /* 0x000fd0000000081a */
[----:B------:R-:W-:Y:S01]  /*01c0*/  DFMA R26, R4, R26, R4 ;  /* 0x0000001a041a722b */ /* 0x000fe20000000004 */
[----:B-1----:R-:W-:Y:S10]  /*01d0*/  @P0 BRA `(.L_x_30) ;  /* 0x0000000000100947 */ /* 0x002ff40003800000 */
[----:B------:R-:W-:-:S05]  /*01e0*/  LOP3.LUT R2, R6, 0x7fffffff, RZ, 0xc0, !PT ;  /* 0x7fffffff06027812 */ /* 0x000fca00078ec0ff */
[----:B------:R-:W-:Y:S01]  /*01f0*/  VIADD R3, R2, 0xfff00000 ;  /* 0xfff0000002037836 */ /* 0x000fe20000000000 */
[----:B------:R-:W-:-:S07]  /*0200*/  MOV R2, 0x220 ;  /* 0x0000022000027802 */ /* 0x000fce0000000f00 */
[----:B------:R-:W-:Y:S05]  /*0210*/  CALL.REL.NOINC `($__internal_2_$__cuda_sm20_dblrcp_rn_slowpath_v3) ;  /* 0x0000000800007944 */ /* 0x000fea0003c00000 */
.L_x_30:
[----:B------:R-:W0:Y:S08]  /*0220*/  LDC.64 R24, c[0x0][0x380] ;  /* 0x0000e000ff187b82 */ /* 0x000e300000000a00 */
[----:B------:R-:W1:Y:S01]  /*0230*/  LDC.64 R22, c[0x0][0x3a8] ;  /* 0x0000ea00ff167b82 */ /* 0x000e620000000a00 */
[----:B0-----:R-:W-:-:S05]  /*0240*/  IMAD.WIDE R24, R0, 0x8, R24 ;  /* 0x0000000800187825 */ /* 0x001fca00078e0218 */
[----:B------:R-:W2:Y:S04]  /*0250*/  LDG.E.64 R2, desc[UR4][R24.64+0x8] ;  /* 0x0000080418027981 */ /* 0x000ea8000c1e1b00 */
[----:B------:R-:W2:Y:S01]  /*0260*/  LDG.E.64 R4, desc[UR4][R24.64+-0x8] ;  /* 0xfffff80418047981 */ /* 0x000ea2000c1e1b00 */
[----:B-1----:R-:W-:Y:S01]  /*0270*/  DADD R22, R22, R22 ;  /* 0x0000000016167229 */ /* 0x002fe20000000016 */
[----:B------:R-:W-:Y:S01]  /*0280*/  IMAD.MOV.U32 R6, RZ, RZ, 0x1 ;  /* 0x00000001ff067424 */ /* 0x000fe200078e00ff */
[----:B------:R-:W-:Y:S04]  /*0290*/  BSSY.RECONVERGENT B0, `(.L_x_31) ;  /* 0x0000015000007945 */ /* 0x000fe80003800200 */
[----:B------:R-:W0:Y:S02]  /*02a0*/  MUFU.RCP64H R7, R23 ;  /* 0x0000001700077308 */ /* 0x000e240000001800 */
[----:B0-----:R-:W-:-:S08]  /*02b0*/  DFMA R8, -R22, R6, 1 ;  /* 0x3ff000001608742b */ /* 0x001fd00000000106 */
[----:B------:R-:W-:-:S08]  /*02c0*/  DFMA R8, R8, R8, R8 ;  /* 0x000000080808722b */ /* 0x000fd00000000008 */
[----:B------:R-:W-:-:S08]  /*02d0*/  DFMA R8, R6, R8, R6 ;  /* 0x000000080608722b */ /* 0x000fd00000000006 */
[----:B------:R-:W-:-:S08]  /*02e0*/  DFMA R6, -R22, R8, 1 ;  /* 0x3ff000001606742b */ /* 0x000fd00000000108 */
[----:B------:R-:W-:Y:S02]  /*02f0*/  DFMA R6, R8, R6, R8 ;  /* 0x000000060806722b */ /* 0x000fe40000000008 */
[----:B--2---:R-:W-:-:S08]  /*0300*/  DADD R12, R2, -R4 ;  /* 0x00000000020c7229 */ /* 0x004fd00000000804 */
[----:B------:R-:W-:Y:S02]  /*0310*/  DMUL R4, R12, R6 ;  /* 0x000000060c047228 */ /* 0x000fe40000000000 */
[----:B------:R-:W-:-:S06]  /*0320*/  FSETP.GEU.AND P1, PT, |R13|, 6.5827683646048100446e-37, PT ;  /* 0x036000000d00780b */ /* 0x000fcc0003f2e200 */
[----:B------:R-:W-:-:S08]  /*0330*/  DFMA R2, -R22, R4, R12 ;  /* 0x000000041602722b */ /* 0x000fd0000000010c */
[----:B------:R-:W-:-:S10]  /*0340*/  DFMA R4, R6, R2, R4 ;  /* 0x000000020604722b */ /* 0x000fd40000000004 */
[----:B------:R-:W-:-:S05]  /*0350*/  FFMA R2, RZ, R23, R5 ;  /* 0x00000017ff027223 */ /* 0x000fca0000000005 */
[----:B------:R-:W-:-:S13]  /*0360*/  FSETP.GT.AND P0, PT, |R2|, 1.469367938527859385e-39, PT ;  /* 0x001000000200780b */ /* 0x000fda0003f04200 */
[----:B------:R-:W-:Y:S05]  /*0370*/  @P0 BRA P1, `(.L_x_32) ;  /* 0x0000000000180947 */ /* 0x000fea0000800000 */
[----:B------:R-:W-:Y:S01]  /*0380*/  IMAD.MOV.U32 R14, RZ, RZ, R22 ;  /* 0x000000ffff0e7224 */ /* 0x000fe200078e0016 */
[----:B------:R-:W-:Y:S01]  /*0390*/  MOV R6, 0x3c0 ;  /* 0x000003c000067802 */ /* 0x000fe20000000f00 */
[----:B------:R-:W-:-:S07]  /*03a0*/  IMAD.MOV.U32 R15, RZ, RZ, R23 ;  /* 0x000000ffff0f7224 */ /* 0x000fce00078e0017 */
[----:B------:R-:W-:Y:S05]  /*03b0*/  CALL.REL.NOINC `($__internal_3_$__cuda_sm20_div_rn_f64_full) ;  /* 0x0000000800447944 */ /* 0x000fea0003c00000 */
[----:B------:R-:W-:Y:S02]  /*03c0*/  IMAD.MOV.U32 R4, RZ, RZ, R8 ;  /* 0x000000ffff047224 */ /* 0x000fe400078e0008 */
[----:B------:R-:W-:-:S07]  /*03d0*/  IMAD.MOV.U32 R5, RZ, RZ, R9 ;  /* 0x000000ffff057224 */ /* 0x000fce00078e0009 */
.L_x_32:
[----:B------:R-:W-:Y:S05]  /*03e0*/  BSYNC.RECONVERGENT B0 ;  /* 0x0000000000007941 */ /* 0x000fea0003800200 */
.L_x_31:
[----:B------:R-:W0:Y:S01]  /*03f0*/  LDC.64 R20, c[0x0][0x388] ;  /* 0x0000e200ff147b82 */ /* 0x000e220000000a00 */
[----:B------:R-:W1:Y:S07]  /*0400*/  LDCU UR6, c[0x0][0x3a0] ;  /* 0x00007400ff0677ac */ /* 0x000e6e0008000800 */
[----:B------:R-:W2:Y:S01]  /*0410*/  LDC.64 R18, c[0x0][0x3b0] ;  /* 0x0000ec00ff127b82 */ /* 0x000ea20000000a00 */
[C---:B-1----:R-:W-:Y:S02]  /*0420*/  VIADD R3, R0.reuse, UR6 ;  /* 0x0000000600037c36 */ /* 0x042fe40008000000 */
[----:B------:R-:W-:-:S02]  /*0430*/  VIADD R36, R0, -UR6 ;  /* 0x8000000600247c36 */ /* 0x000fc40008000000 */
[----:B0-----:R-:W-:-:S04]  /*0440*/  IMAD.WIDE R2, R3, 0x8, R20 ;  /* 0x0000000803027825 */ /* 0x001fc800078e0214 */
[----:B------:R-:W-:Y:S02]  /*0450*/  IMAD.WIDE R20, R36, 0x8, R20 ;  /* 0x0000000824147825 */ /* 0x000fe400078e0214 */
[----:B------:R-:W3:Y:S04]  /*0460*/  LDG.E.64 R2, desc[UR4][R2.64] ;  /* 0x0000000402027981 */ /* 0x000ee8000c1e1b00 */
[----:B------:R-:W3:Y:S01]  /*0470*/  LDG.E.64 R6, desc[UR4][R20.64] ;  /* 0x0000000414067981 */ /* 0x000ee2000c1e1b00 */
[----:B--2---:R-:W-:Y:S01]  /*0480*/  DADD R18, R18, R18 ;  /* 0x0000000012127229 */ /* 0x004fe20000000012 */
        /* <DEDUP_REMOVED lines=8> */
[----:B---3--:R-:W-:-:S08]  /*0510*/  DADD R12, R2, -R6 ;  /* 0x00000000020c7229 */ /* 0x008fd00000000806 */
        /* <DEDUP_REMOVED lines=11> */
[----:B------:R-:W-:Y:S01]  /*05d0*/  IMAD.MOV.U32 R2, RZ, RZ, R8 ;  /* 0x000000ffff027224 */ /* 0x000fe200078e0008 */
[----:B------:R-:W-:-:S07]  /*05e0*/  MOV R3, R9 ;  /* 0x0000000900037202 */ /* 0x000fce0000000f00 */
.L_x_34:
[----:B------:R-:W-:Y:S05]  /*05f0*/  BSYNC.RECONVERGENT B0 ;  /* 0x0000000000007941 */ /* 0x000fea0003800200 */
.L_x_33:
[----:B------:R-:W0:Y:S08]  /*0600*/  LDC.64 R6, c[0x0][0x380] ;  /* 0x0000e000ff067b82 */ /* 0x000e300000000a00 */
[----:B------:R-:W1:Y:S01]  /*0610*/  LDC R9, c[0x0][0x3a0] ;  /* 0x0000e800ff097b82 */ /* 0x000e620000000800 */
[----:B0-----:R-:W-:-:S06]  /*0620*/  IMAD.WIDE R36, R36, 0x8, R6 ;  /* 0x0000000824247825 */ /* 0x001fcc00078e0206 */
[----:B------:R-:W2:Y:S01]  /*0630*/  LDG.E.64 R36, desc[UR4][R36.64] ;  /* 0x0000000424247981 */ /* 0x000ea2000c1e1b00 */
[----:B-1----:R-:W-:-:S05]  /*0640*/  IMAD.WIDE R24, R9, 0x8, R24 ;  /* 0x0000000809187825 */ /* 0x002fca00078e0218 */
[----:B------:R-:W2:Y:S01]  /*0650*/  LDG.E.64 R12, desc[UR4][R24.64] ;  /* 0x00000004180c7981 */ /* 0x000ea2000c1e1b00 */
[----:B------:R-:W0:Y:S01]  /*0660*/  MUFU.RCP64H R7, R19 ;  /* 0x0000001300077308 */ /* 0x000e220000001800 */
[----:B------:R-:W-:-:S06]  /*0670*/  IMAD.MOV.U32 R6, RZ, RZ, 0x1 ;  /* 0x00000001ff067424 */ /* 0x000fcc00078e00ff */
[----:B0-----:R-:W-:-:S08]  /*0680*/  DFMA R8, -R18, R6, 1 ;  /* 0x3ff000001208742b */ /* 0x001fd00000000106 */
[----:B------:R-:W-:-:S08]  /*0690*/  DFMA R8, R8, R8, R8 ;  /* 0x000000080808722b */ /* 0x000fd00000000008 */
[----:B------:R-:W-:-:S08]  /*06a0*/  DFMA R8, R6, R8, R6 ;  /* 0x000000080608722b */ /* 0x000fd00000000006 */
[----:B------:R-:W-:-:S08]  /*06b0*/  DFMA R6, -R18, R8, 1 ;  /* 0x3ff000001206742b */ /* 0x000fd00000000108 */
[----:B------:R-:W-:Y:S01]  /*06c0*/  DFMA R10, R8, R6, R8 ;  /* 0x00000006080a722b */ /* 0x000fe20000000008 */
[----:B------:R-:W-:Y:S01]  /*06d0*/  BSSY.RECONVERGENT B0, `(.L_x_35) ;  /* 0x0000012000007945 */ /* 0x000fe20003800200 */
[----:B--2---:R-:W-:-:S08]  /*06e0*/  DADD R12, R12, -R36 ;  /* 0x000000000c0c7229 */ /* 0x004fd00000000824 */
[----:B------:R-:W-:-:S08]  /*06f0*/  DMUL R6, R10, R12 ;  /* 0x0000000c0a067228 */ /* 0x000fd00000000000 */
[----:B------:R-:W-:-:S08]  /*0700*/  DFMA R8, -R18, R6, R12 ;  /* 0x000000061208722b */ /* 0x000fd0000000010c */
[----:B------:R-:W-:Y:S01]  /*0710*/  DFMA R6, R10, R8, R6 ;  /* 0x000000080a06722b */ /* 0x000fe20000000006 */
[----:B------:R-:W-:-:S09]  /*0720*/  FSETP.GEU.AND P1, PT, |R13|, 6.5827683646048100446e-37, PT ;  /* 0x036000000d00780b */ /* 0x000fd20003f2e200 */
[----:B------:R-:W-:Y:S01]  /*0730*/  FFMA R10, RZ, R19, R7 ;  /* 0x00000013ff0a7223 */ /* 0x000fe20000000007 */
[----:B------:R-:W-:-:S04]  /*0740*/  DADD R8, R2, R4 ;  /* 0x0000000002087229 */ /* 0x000fc80000000004 */
[----:B------:R-:W-:Y:S01]  /*0750*/  FSETP.GT.AND P0, PT, |R10|, 1.469367938527859385e-39, PT ;  /* 0x001000000a00780b */ /* 0x000fe20003f04200 */
[----:B------:R-:W-:-:S08]  /*0760*/  DMUL R4, R4, R4 ;  /* 0x0000000404047228 */ /* 0x000fd00000000000 */
[----:B------:R-:W-:-:S04]  /*0770*/  DFMA R26, R8, R26, -R4 ;  /* 0x0000001a081a722b */ /* 0x000fc80000000804 */
[----:B------:R-:W-:Y:S07]  /*0780*/  @P0 BRA P1, `(.L_x_36) ;  /* 0x0000000000180947 */ /* 0x000fee0000800000 */
[----:B------:R-:W-:Y:S01]  /*0790*/  IMAD.MOV.U32 R14, RZ, RZ, R18 ;  /* 0x000000ffff0e7224 */ /* 0x000fe200078e0012 */
[----:B------:R-:W-:Y:S01]  /*07a0*/  MOV R6, 0x7d0 ;  /* 0x000007d000067802 */ /* 0x000fe20000000f00 */
[----:B------:R-:W-:-:S07]  /*07b0*/  IMAD.MOV.U32 R15, RZ, RZ, R19 ;  /* 0x000000ffff0f7224 */ /* 0x000fce00078e0013 */
[----:B------:R-:W-:Y:S05]  /*07c0*/  CALL.REL.NOINC `($__internal_3_$__cuda_sm20_div_rn_f64_full) ;  /* 0x0000000400407944 */ /* 0x000fea0003c00000 */
[----:B------:R-:W-:Y:S02]  /*07d0*/  IMAD.MOV.U32 R6, RZ, RZ, R8 ;  /* 0x000000ffff067224 */ /* 0x000fe400078e0008 */
[----:B------:R-:W-:-:S07]  /*07e0*/  IMAD.MOV.U32 R7, RZ, RZ, R9 ;  /* 0x000000ffff077224 */ /* 0x000fce00078e0009 */
.L_x_36:
[----:B------:R-:W-:Y:S05]  /*07f0*/  BSYNC.RECONVERGENT B0 ;  /* 0x0000000000007941 */ /* 0x000fea0003800200 */
.L_x_35:
[----:B------:R-:W0:Y:S02]  /*0800*/  LDC R5, c[0x0][0x3a0] ;  /* 0x0000e800ff057b82 */ /* 0x000e240000000800 */
[----:B0-----:R-:W-:-:S05]  /*0810*/  IMAD.WIDE R20, R5, 0x8, R20 ;  /* 0x0000000805147825 */ /* 0x001fca00078e0214 */
[----:B------:R-:W2:Y:S04]  /*0820*/  LDG.E.64 R4, desc[UR4][R20.64+0x8] ;  /* 0x0000080414047981 */ /* 0x000ea8000c1e1b00 */
[----:B------:R-:W2:Y:S01]  /*0830*/  LDG.E.64 R8, desc[UR4][R20.64+-0x8] ;  /* 0xfffff80414087981 */ /* 0x000ea2000c1e1b00 */
[----:B------:R-:W0:Y:S01]  /*0840*/  MUFU.RCP64H R11, R23 ;  /* 0x00000017000b7308 */ /* 0x000e220000001800 */
[----:B------:R-:W-:Y:S01]  /*0850*/  IMAD.MOV.U32 R10, RZ, RZ, 0x1 ;  /* 0x00000001ff0a7424 */ /* 0x000fe200078e00ff */
[----:B------:R-:W-:Y:S05]  /*0860*/  BSSY.RECONVERGENT B0, `(.L_x_37) ;  /* 0x0000013000007945 */ /* 0x000fea0003800200 */
        /* <DEDUP_REMOVED lines=11> */
[----:B------:R-:W-:Y:S01]  /*0920*/  FSETP.GT.AND P0, PT, |R4|, 1.469367938527859385e-39, PT ;  /* 0x001000000400780b */ /* 0x000fe20003f04200 */
[----:B------:R-:W-:-:S12]  /*0930*/  DADD R4, R6, R6 ;  /* 0x0000000006047229 */ /* 0x000fd80000000006 */
[----:B------:R-:W-:Y:S05]  /*0940*/  @P0 BRA P1, `(.L_x_38) ;  /* 0x0000000000100947 */ /* 0x000fea0000800000 */
[----:B------:R-:W-:Y:S01]  /*0950*/  IMAD.MOV.U32 R14, RZ, RZ, R22 ;  /* 0x000000ffff0e7224 */ /* 0x000fe200078e0016 */
[----:B------:R-:W-:Y:S01]  /*0960*/  MOV R6, 0x990 ;  /* 0x0000099000067802 */ /* 0x000fe20000000f00 */
[----:B------:R-:W-:-:S07]  /*0970*/  IMAD.MOV.U32 R15, RZ, RZ, R23 ;  /* 0x000000ffff0f7224 */ /* 0x000fce00078e0017 */
[----:B------:R-:W-:Y:S05]  /*0980*/  CALL.REL.NOINC `($__internal_3_$__cuda_sm20_div_rn_f64_full) ;  /* 0x0000000000d07944 */ /* 0x000fea0003c00000 */
.L_x_38:
[----:B------:R-:W-:Y:S05]  /*0990*/  BSYNC.RECONVERGENT B0 ;  /* 0x0000000000007941 */ /* 0x000fea0003800200 */
.L_x_37:
[----:B------:R-:W0:Y:S01]  /*09a0*/  LDC.64 R6, c[0x0][0x398] ;  /* 0x0000e600ff067b82 */ /* 0x000e220000000a00 */
[----:B------:R-:W1:Y:S01]  /*09b0*/  LDCU.64 UR6, c[0x0][0x3c0] ;  /* 0x00007800ff0677ac */ /* 0x000e620008000a00 */
[----:B------:R-:W-:-:S08]  /*09c0*/  DFMA R4, -R4, R8, R26 ;  /* 0x000000080404722b */ /* 0x000fd0000000011a */
[----:B------:R-:W-:-:S08]  /*09d0*/  DFMA R4, -R2, R2, R4 ;  /* 0x000000020204722b */ /* 0x000fd00000000104 */
[----:B-1----:R-:W-:Y:S01]  /*09e0*/  DMUL R4, R4, UR6 ;  /* 0x0000000604047c28 */ /* 0x002fe20008000000 */
[----:B0-----:R-:W-:-:S06]  /*09f0*/  IMAD.WIDE R2, R0, 0x8, R6 ;  /* 0x0000000800027825 */ /* 0x001fcc00078e0206 */
[----:B------:R-:W-:Y:S01]  /*0a00*/  STG.E.64 desc[UR4][R2.64], R4 ;  /* 0x0000000402007986 */ /* 0x000fe2000c101b04 */
[----:B------:R-:W-:Y:S05]  /*0a10*/  EXIT ;  /* 0x000000000000794d */ /* 0x000fea0003800000 */
        .weak           $__internal_2_$__cuda_sm20_dblrcp_rn_slowpath_v3
        .type           $__internal_2_$__cuda_sm20_dblrcp_rn_slowpath_v3,@function
        .size           $__internal_2_$__cuda_sm20_dblrcp_rn_slowpath_v3,($__internal_3_$__cuda_sm20_div_rn_f64_full - $__internal_2_$__cuda_sm20_dblrcp_rn_slowpath_v3)
$__internal_2_$__cuda_sm20_dblrcp_rn_slowpath_v3:
[----:B------:R-:W0:Y:S08]  /*0a20*/  LDC.64 R10, c[0x0][0x3b8] ;  /* 0x0000ee00ff0a7b82 */ /* 0x000e300000000a00 */
[----:B------:R-:W1:Y:S01]  /*0a30*/  LDC R6, c[0x0][0x3bc] ;  /* 0x0000ef00ff067b82 */ /* 0x000e620000000800 */
[----:B0-----:R-:W-:-:S14]  /*0a40*/  DSETP.GTU.AND P0, PT, |R10|, +INF , PT ;  /* 0x7ff000000a00742a */ /* 0x001fdc0003f0c200 */
[----:B-1----:R-:W-:Y:S05]  /*0a50*/  @P0 BRA `(.L_x_39) ;  /* 0x0000000000840947 */ /* 0x002fea0003800000 */
[----:B------:R-:W-:-:S05]  /*0a60*/  LOP3.LUT R7, R6, 0x7fffffff, RZ, 0xc0, !PT ;  /* 0x7fffffff06077812 */ /* 0x000fca00078ec0ff */
[----:B------:R-:W-:-:S05]  /*0a70*/  VIADD R4, R7, 0xffffffff ;  /* 0xffffffff07047836 */ /* 0x000fca0000000000 */
[----:B------:R-:W-:-:S13]  /*0a80*/  ISETP.GE.U32.AND P0, PT, R4, 0x7fefffff, PT ;  /* 0x7fefffff0400780c */ /* 0x000fda0003f06070 */
[----:B------:R-:W-:Y:S01]  /*0a90*/  @P0 LOP3.LUT R5, R6, 0x7ff00000, RZ, 0x3c, !PT ;  /* 0x7ff0000006050812 */ /* 0x000fe200078e3cff */
[----:B------:R-:W-:Y:S01]  /*0aa0*/  @P0 IMAD.MOV.U32 R4, RZ, RZ, RZ ;  /* 0x000000ffff040224 */ /* 0x000fe200078e00ff */
[----:B------:R-:W-:Y:S06]  /*0ab0*/  @P0 BRA `(.L_x_40) ;  /* 0x0000000000740947 */ /* 0x000fec0003800000 */
[----:B------:R-:W-:-:S13]  /*0ac0*/  ISETP.GE.U32.AND P0, PT, R7, 0x1000001, PT ;  /* 0x010000010700780c */ /* 0x000fda0003f06070 */
[----:B------:R-:W-:Y:S05]  /*0ad0*/  @!P0 BRA `(.L_x_41) ;  /* 0x00000000003c8947 */ /* 0x000fea0003800000 */
[----:B------:R-:W0:Y:S01]  /*0ae0*/  LDCU UR6, c[0x0][0x3b8] ;  /* 0x00007700ff0677ac */ /* 0x000e220008000800 */
[----:B------:R-:W-:Y:S01]  /*0af0*/  IADD3 R5, PT, PT, R6, -0x3fe00000, RZ ;  /* 0xc020000006057810 */ /* 0x000fe20007ffe0ff */
[----:B------:R-:W-:-:S03]  /*0b00*/  IMAD.MOV.U32 R6, RZ, RZ, R3 ;  /* 0x000000ffff067224 */ /* 0x000fc600078e0003 */
[----:B------:R-:W1:Y:S01]  /*0b10*/  MUFU.RCP64H R7, R5 ;  /* 0x0000000500077308 */ /* 0x000e620000001800 */
[----:B0-----:R-:W-:-:S06]  /*0b20*/  IMAD.U32 R4, RZ, RZ, UR6 ;  /* 0x00000006ff047e24 */ /* 0x001fcc000f8e00ff */
[----:B-1----:R-:W-:-:S08]  /*0b30*/  DFMA R8, -R4, R6, 1 ;  /* 0x3ff000000408742b */ /* 0x002fd00000000106 */
[----:B------:R-:W-:-:S08]  /*0b40*/  DFMA R8, R8, R8, R8 ;  /* 0x000000080808722b */ /* 0x000fd00000000008 */
[----:B------:R-:W-:-:S08]  /*0b50*/  DFMA R8, R6, R8, R6 ;  /* 0x000000080608722b */ /* 0x000fd00000000006 */
[----:B------:R-:W-:-:S08]  /*0b60*/  DFMA R6, -R4, R8, 1 ;  /* 0x3ff000000406742b */ /* 0x000fd00000000108 */
[----:B------:R-:W-:-:S08]  /*0b70*/  DFMA R6, R8, R6, R8 ;  /* 0x000000060806722b */ /* 0x000fd00000000008 */
[----:B------:R-:W-:-:S08]  /*0b80*/  DMUL R6, R6, 2.2250738585072013831e-308 ;  /* 0x0010000006067828 */ /* 0x000fd00000000000 */
[----:B------:R-:W-:-:S08]  /*0b90*/  DFMA R8, R6, -R10, 1 ;  /* 0x3ff000000608742b */ /* 0x000fd0000000080a */
[----:B------:R-:W-:-:S08]  /*0ba0*/  DFMA R8, R8, R8, R8 ;  /* 0x000000080808722b */ /* 0x000fd00000000008 */
[----:B------:R-:W-:Y:S01]  /*0bb0*/  DFMA R4, R6, R8, R6 ;  /* 0x000000080604722b */ /* 0x000fe20000000006 */
[----:B------:R-:W-:Y:S10]  /*0bc0*/  BRA `(.L_x_40) ;  /* 0x0000000000307947 */ /* 0x000ff40003800000 */
.L_x_41:
[----:B------:R-:W-:Y:S01]  /*0bd0*/  DMUL R6, R10, 8.11296384146066816958e+31 ;  /* 0x469000000a067828 */ /* 0x000fe20000000000 */
[----:B------:R-:W-:-:S05]  /*0be0*/  IMAD.MOV.U32 R4, RZ, RZ, R3 ;  /* 0x000000ffff047224 */ /* 0x000fca00078e0003 */
[----:B------:R-:W0:Y:S02]  /*0bf0*/  MUFU.RCP64H R5, R7 ;  /* 0x0000000700057308 */ /* 0x000e240000001800 */
[----:B0-----:R-:W-:-:S08]  /*0c00*/  DFMA R8, -R6, R4, 1 ;  /* 0x3ff000000608742b */ /* 0x001fd00000000104 */
[----:B------:R-:W-:-:S08]  /*0c10*/  DFMA R8, R8, R8, R8 ;  /* 0x000000080808722b */ /* 0x000fd00000000008 */
[----:B------:R-:W-:-:S08]  /*0c20*/  DFMA R8, R4, R8, R4 ;  /* 0x000000080408722b */ /* 0x000fd00000000004 */
[----:B------:R-:W-:-:S08]  /*0c30*/  DFMA R4, -R6, R8, 1 ;  /* 0x3ff000000604742b */ /* 0x000fd00000000108 */
[----:B------:R-:W-:-:S08]  /*0c40*/  DFMA R4, R8, R4, R8 ;  /* 0x000000040804722b */ /* 0x000fd00000000008 */
[----:B------:R-:W-:Y:S01]  /*0c50*/  DMUL R4, R4, 8.11296384146066816958e+31 ;  /* 0x4690000004047828 */ /* 0x000fe20000000000 */
[----:B------:R-:W-:Y:S10]  /*0c60*/  BRA `(.L_x_40) ;  /* 0x0000000000087947 */ /* 0x000ff40003800000 */
.L_x_39:
[----:B------:R-:W0:Y:S01]  /*0c70*/  LDC R4, c[0x0][0x3b8] ;  /* 0x0000ee00ff047b82 */ /* 0x000e220000000800 */
[----:B------:R-:W-:-:S07]  /*0c80*/  LOP3.LUT R5, R6, 0x80000, RZ, 0xfc, !PT ;  /* 0x0008000006057812 */ /* 0x000fce00078efcff */
.L_x_40:
[----:B------:R-:W-:Y:S02]  /*0c90*/  IMAD.MOV.U32 R3, RZ, RZ, 0x0 ;  /* 0x00000000ff037424 */ /* 0x000fe400078e00ff */
[----:B0-----:R-:W-:Y:S02]  /*0ca0*/  IMAD.MOV.U32 R26, RZ, RZ, R4 ;  /* 0x000000ffff1a7224 */ /* 0x001fe400078e0004 */
[----:B------:R-:W-:Y:S01]  /*0cb0*/  IMAD.MOV.U32 R27, RZ, RZ, R5 ;  /* 0x000000ffff1b7224 */ /* 0x000fe200078e0005 */
[----:B------:R-:W-:Y:S06]  /*0cc0*/  RET.REL.NODEC R2 `(_Z10calculateBPdS_S_S_iiddddd) ;  /* 0xfffffff002cc7950 */ /* 0x000fec0003c3ffff */
        .weak           $__internal_3_$__cuda_sm20_div_rn_f64_full
        .type           $__internal_3_$__cuda_sm20_div_rn_f64_full,@function
        .size           $__internal_3_$__cuda_sm20_div_rn_f64_full,(.L_x_51 - $__internal_3_$__cuda_sm20_div_rn_f64_full)
$__internal_3_$__cuda_sm20_div_rn_f64_full:
[C---:B------:R-:W-:Y:S01]  /*0cd0*/  FSETP.GEU.AND P0, PT, |R15|.reuse, 1.469367938527859385e-39, PT ;  /* 0x001000000f00780b */ /* 0x040fe20003f0e200 */
[----:B------:R-:W-:Y:S01]  /*0ce0*/  IMAD.MOV.U32 R10, RZ, RZ, 0x1 ;  /* 0x00000001ff0a7424 */ /* 0x000fe200078e00ff */
[----:B------:R-:W-:Y:S01]  /*0cf0*/  LOP3.LUT R16, R15, 0x800fffff, RZ, 0xc0, !PT ;  /* 0x800fffff0f107812 */ /* 0x000fe200078ec0ff */
[----:B------:R-:W-:Y:S01]  /*0d00*/  BSSY.RECONVERGENT B1, `(.L_x_42) ;  /* 0x0000054000017945 */ /* 0x000fe20003800200 */
[C---:B------:R-:W-:Y:S02]  /*0d10*/  FSETP.GEU.AND P2, PT, |R13|.reuse, 1.469367938527859385e-39, PT ;  /* 0x001000000d00780b */ /* 0x040fe40003f4e200 */
[----:B------:R-:W-:Y:S01]  /*0d20*/  LOP3.LUT R17, R16, 0x3ff00000, RZ, 0xfc, !PT ;  /* 0x3ff0000010117812 */ /* 0x000fe200078efcff */
[----:B------:R-:W-:Y:S01]  /*0d30*/  IMAD.MOV.U32 R16, RZ, RZ, R14 ;  /* 0x000000ffff107224 */ /* 0x000fe200078e000e */
[----:B------:R-:W-:Y:S02]  /*0d40*/  LOP3.LUT R7, R13, 0x7ff00000, RZ, 0xc0, !PT ;  /* 0x7ff000000d077812 */ /* 0x000fe400078ec0ff */
[----:B------:R-:W-:-:S03]  /*0d50*/  LOP3.LUT R34, R15, 0x7ff00000, RZ, 0xc0, !PT ;  /* 0x7ff000000f227812 */ /* 0x000fc600078ec0ff */
[----:B------:R-:W-:Y:S01]  /*0d60*/  @!P0 DMUL R16, R14, 8.98846567431157953865e+307 ;  /* 0x7fe000000e108828 */ /* 0x000fe20000000000 */
[----:B------:R-:W-:-:S03]  /*0d70*/  ISETP.GE.U32.AND P1, PT, R7, R34, PT ;  /* 0x000000220700720c */ /* 0x000fc60003f26070 */
[----:B------:R-:W-:Y:S02]  /*0d80*/  @!P2 LOP3.LUT R8, R15, 0x7ff00000, RZ, 0xc0, !PT ;  /* 0x7ff000000f08a812 */ /* 0x000fe400078ec0ff */
[----:B------:R-:W0:Y:S01]  /*0d90*/  MUFU.RCP64H R11, R17 ;  /* 0x00000011000b7308 */ /* 0x000e220000001800 */
[----:B------:R-:W-:Y:S02]  /*0da0*/  @!P2 MOV R32, RZ ;  /* 0x000000ff0020a202 */ /* 0x000fe40000000f00 */
[----:B------:R-:W-:Y:S01]  /*0db0*/  @!P2 ISETP.GE.U32.AND P3, PT, R7, R8, PT ;  /* 0x000000080700a20c */ /* 0x000fe20003f66070 */
[----:B------:R-:W-:Y:S01]  /*0dc0*/  IMAD.MOV.U32 R8, RZ, RZ, 0x1ca00000 ;  /* 0x1ca00000ff087424 */ /* 0x000fe200078e00ff */
[----:B------:R-:W-:-:S04]  /*0dd0*/  @!P0 LOP3.LUT R34, R17, 0x7ff00000, RZ, 0xc0, !PT ;  /* 0x7ff0000011228812 */ /* 0x000fc800078ec0ff */
[----:B------:R-:W-:Y:S01]  /*0de0*/  @!P2 SEL R9, R8, 0x63400000, !P3 ;  /* 0x634000000809a807 */ /* 0x000fe20005800000 */
[----:B------:R-:W-:-:S03]  /*0df0*/  VIADD R35, R34, 0xffffffff ;  /* 0xffffffff22237836 */ /* 0x000fc60000000000 */
[----:B------:R-:W-:Y:S01]  /*0e00*/  @!P2 LOP3.LUT R9, R9, 0x80000000, R13, 0xf8, !PT ;  /* 0x800000000909a812 */ /* 0x000fe200078ef80d */
[----:B0-----:R-:W-:-:S03]  /*0e10*/  DFMA R30, R10, -R16, 1 ;  /* 0x3ff000000a1e742b */ /* 0x001fc60000000810 */
[----:B------:R-:W-:Y:S01]  /*0e20*/  @!P2 LOP3.LUT R33, R9, 0x100000, RZ, 0xfc, !PT ;  /* 0x001000000921a812 */ /* 0x000fe200078efcff */
[----:B------:R-:W-:-:S04]  /*0e30*/  IMAD.MOV.U32 R9, RZ, RZ, R7 ;  /* 0x000000ffff097224 */ /* 0x000fc800078e0007 */
        /* <DEDUP_REMOVED lines=34> */
[----:B------:R-:W-:Y:S01]  /*1060*/  DMUL.RP R10, R32, R10 ;  /* 0x0000000a200a7228 */ /* 0x000fe20000008000 */
[----:B------:R-:W-:Y:S01]  /*1070*/  IMAD.MOV.U32 R8, RZ, RZ, RZ ;  /* 0x000000ffff087224 */ /* 0x000fe200078e00ff */
[----:B------:R-:W-:-:S05]  /*1080*/  IADD3 R7, PT, PT, -R7, -0x43300000, RZ ;  /* 0xbcd0000007077810 */ /* 0x000fca0007ffe1ff */
[----:B------:R-:W-:-:S03]  /*1090*/  DFMA R8, R28, -R8, R32 ;  /* 0x800000081c08722b */ /* 0x000fc60000000020 */
[----:B------:R-:W-:-:S07]  /*10a0*/  LOP3.LUT R15, R11, R15, RZ, 0x3c, !PT ;  /* 0x0000000f0b0f7212 */ /* 0x000fce00078e3cff */
[----:B------:R-:W-:-:S04]  /*10b0*/  FSETP.NEU.AND P0, PT, |R9|, R7, PT ;  /* 0x000000070900720b */ /* 0x000fc80003f0d200 */
[----:B------:R-:W-:Y:S02]  /*10c0*/  FSEL R28, R10, R28, !P0 ;  /* 0x0000001c0a1c7208 */ /* 0x000fe40004000000 */
[----:B------:R-:W-:Y:S01]  /*10d0*/  FSEL R29, R15, R29, !P0 ;  /* 0x0000001d0f1d7208 */ /* 0x000fe20004000000 */
[----:B------:R-:W-:Y:S06]  /*10e0*/  BRA `(.L_x_44) ;  /* 0x0000000000547947 */ /* 0x000fec0003800000 */
.L_x_43:
[----:B------:R-:W-:-:S14]  /*10f0*/  DSETP.NAN.AND P0, PT, R12, R12, PT ;  /* 0x0000000c0c00722a */ /* 0x000fdc0003f08000 */
[----:B------:R-:W-:Y:S05]  /*1100*/  @P0 BRA `(.L_x_45) ;  /* 0x0000000000440947 */ /* 0x000fea0003800000 */
[----:B------:R-:W-:-:S14]  /*1110*/  DSETP.NAN.AND P0, PT, R14, R14, PT ;  /* 0x0000000e0e00722a */ /* 0x000fdc0003f08000 */
[----:B------:R-:W-:Y:S05]  /*1120*/  @P0 BRA `(.L_x_46) ;  /* 0x0000000000300947 */ /* 0x000fea0003800000 */
[----:B------:R-:W-:Y:S01]  /*1130*/  ISETP.NE.AND P0, PT, R9, R34, PT ;  /* 0x000000220900720c */ /* 0x000fe20003f05270 */
[----:B------:R-:W-:Y:S01]  /*1140*/  IMAD.MOV.U32 R28, RZ, RZ, 0x0 ;  /* 0x00000000ff1c7424 */ /* 0x000fe200078e00ff */
[----:B------:R-:W-:-:S11]  /*1150*/  MOV R29, 0xfff80000 ;  /* 0xfff80000001d7802 */ /* 0x000fd60000000f00 */
        /* <DEDUP_REMOVED lines=9> */
.L_x_46:
[----:B------:R-:W-:Y:S01]  /*11f0*/  LOP3.LUT R29, R15, 0x80000, RZ, 0xfc, !PT ;  /* 0x000800000f1d7812 */ /* 0x000fe200078efcff */
[----:B------:R-:W-:Y:S01]  /*1200*/  IMAD.MOV.U32 R28, RZ, RZ, R14 ;  /* 0x000000ffff1c7224 */ /* 0x000fe200078e000e */
[----:B------:R-:W-:Y:S06]  /*1210*/  BRA `(.L_x_44) ;  /* 0x0000000000087947 */ /* 0x000fec0003800000 */
.L_x_45:
[----:B------:R-:W-:Y:S01]  /*1220*/  LOP3.LUT R29, R13, 0x80000, RZ, 0xfc, !PT ;  /* 0x000800000d1d7812 */ /* 0x000fe200078efcff */
[----:B------:R-:W-:-:S07]  /*1230*/  IMAD.MOV.U32 R28, RZ, RZ, R12 ;  /* 0x000000ffff1c7224 */ /* 0x000fce00078e000c */
.L_x_44:
[----:B------:R-:W-:Y:S05]  /*1240*/  BSYNC.RECONVERGENT B1 ;  /* 0x0000000000017941 */ /* 0x000fea0003800200 */
.L_x_42:
[----:B------:R-:W-:Y:S02]  /*1250*/  IMAD.MOV.U32 R7, RZ, RZ, 0x0 ;  /* 0x00000000ff077424 */ /* 0x000fe400078e00ff */
[----:B------:R-:W-:Y:S02]  /*1260*/  IMAD.MOV.U32 R8, RZ, RZ, R28 ;  /* 0x000000ffff087224 */ /* 0x000fe400078e001c */
[----:B------:R-:W-:Y:S01]  /*1270*/  IMAD.MOV.U32 R9, RZ, RZ, R29 ;  /* 0x000000ffff097224 */ /* 0x000fe200078e001d */
[----:B------:R-:W-:Y:S06]  /*1280*/  RET.REL.NODEC R6 `(_Z10calculateBPdS_S_S_iiddddd) ;  /* 0xffffffec065c7950 */ /* 0x000fec0003c3ffff */
.L_x_47:
        /* <DEDUP_REMOVED lines=15> */
.L_x_51:


//--------------------- .nv.shared.reserved.0     --------------------------
	.section	.nv.shared.reserved.0,"aw",@nobits
	.weak		__nv_reservedSMEM_offset_0_alias
	.size		__nv_reservedSMEM_offset_0_alias, 0, 64
	.other		__nv_reservedSMEM_offset_0_alias,@"STO_CUDA_RESERVED_SHARED STV_DEFAULT"
__nv_reservedSMEM_offset_0_alias:
	.zero		0
	.zero		64


//--------------------- .nv.constant0._Z16updateBoundaryUVPdS_ii --------------------------
	.section	.nv.constant0._Z16updateBoundaryUVPdS_ii,"a",@progbits
	.sectionflags	@""
	.align	4
.nv.constant0._Z16updateBoundaryUVPdS_ii:
	.zero		920


//--------------------- .nv.constant0._Z11calculateUVPdS_S_S_S_iiddddd --------------------------
	.section	.nv.constant0._Z11calculateUVPdS_S_S_S_iiddddd,"a",@progbits
	.sectionflags	@""
	.align	4
.nv.constant0._Z11calculateUVPdS_S_S_S_iiddddd:
	.zero		984


//--------------------- .nv.constant0._Z15updateBoundaryPPdii --------------------------
	.section	.nv.constant0._Z15updateBoundaryPPdii,"a",@progbits
	.sectionflags	@""
	.align	4
.nv.constant0._Z15updateBoundaryPPdii:
	.zero		912


//--------------------- .nv.constant0._Z10calculatePPdS_S_ddii --------------------------
	.section	.nv.constant0._Z10calculatePPdS_S_ddii,"a",@progbits
	.sectionflags	@""
	.align	4
.nv.constant0._Z10calculatePPdS_S_ddii:
	.zero		944


//--------------------- .nv.constant0._Z10calculateBPdS_S_S_iiddddd --------------------------
	.section	.nv.constant0._Z10calculateBPdS_S_S_iiddddd,"a",@progbits
	.sectionflags	@""
	.align	4
.nv.constant0._Z10calculateBPdS_S_S_iiddddd:
	.zero		976


//--------------------- SYMBOLS --------------------------

	.type		.nv.reservedSmem.offset0,@object
	.size		.nv.reservedSmem.offset0,0x4
